	.target	sm_90a

	.elftype	@"ET_EXEC"


//--------------------- .note.nv.tkinfo           --------------------------
	.section	.note.nv.tkinfo,"",@"SHT_NOTE"
	.sectionflags	@"SHF_NOTE_NV_TKINFO"
	.tkinfo
        /*0018*/ 	.word	0x00000002
        /*0030*/ 	.string	""
        /*0030*/ 	.string	"ptxas"
        /*0030*/ 	.string	"Cuda compilation tools, release 13.0, V13.0.88"
        /*0030*/ 	.string	"Build cuda_13.0.r13.0/compiler.36424714_0"
        /*0030*/ 	.string	"-arch sm_90a -m 64 "



//--------------------- .note.nv.cuinfo           --------------------------
	.section	.note.nv.cuinfo,"",@"SHT_NOTE"
	.sectionflags	@"SHF_NOTE_NV_CUINFO"
        /*0018*/ 	.short	0x0002
        /*001a*/ 	.short	0x005a
        /*001c*/ 	.short	0x0082
	.zero		2


//--------------------- .nv.info                  --------------------------
	.section	.nv.info,"",@"SHT_CUDA_INFO"
	.align	4


	//----- nvinfo : EIATTR_REGCOUNT
	.align		4
        /*0000*/ 	.byte	0x04, 0x2f
        /*0002*/ 	.short	(.L_15 - .L_14)
	.align		4
.L_14:
        /*0004*/ 	.word	index@(_ZN7cutlass13device_kernelINS_4gemm6kernel13GemmUniversalIN4cute5tupleIJiiiiEEENS1_10collective13CollectiveMmaINS1_34MainloopSm90TmaGmmaWarpSpecializedILi7ENS5_IJNS4_1CILi1EEESB_SB_EEENS1_32KernelTmaWarpSpecializedPingpongEEENS5_IJNSA_ILi64EEESF_NSA_ILi128EEEEEENS_10bfloat16_tENS5_IJSB_llEEESI_NS5_IJlSB_lEEENS4_8TiledMMAINS4_8MMA_AtomIJNS4_4SM904GMMA27MMA_64x64x16_F32BF16BF16_SSILNSO_5MajorE1ELSQ_0ELNSO_7ScaleInE1ELSR_1EEEEEENS4_6LayoutISC_NS5_IJNSA_ILi0EEESV_SV_EEEEENS5_IJNS4_10UnderscoreESY_SY_EEEEENS4_13SM90_TMA_LOADENS4_14ComposedLayoutINS4_7SwizzleILi3ELi4ELi3EEENS4_18smem_ptr_flag_bitsILi16EEENSU_INS5_IJSF_NSA_ILi8EEEEEENS5_IJSB_SF_EEEEEEEvNS4_8identityES11_NS12_IS14_S16_NSU_INS5_IJS17_SF_EEENS5_IJSF_SB_EEEEEEEvS1C_EENS_8epilogue10collective6detail29Sm90TmaWarpSpecializedAdapterINS1J_15DefaultEpilogueISI_SK_SK_NS1I_6thread17LinearCombinationISI_Li1EffLNS1N_9ScaleType4KindE0ELNS_15FloatRoundStyleE2ESI_EENS1_15EpilogueDefaultEEEEEvvEEEEvNT_6ParamsE)
        /*0008*/ 	.word	0x000000a8


	//----- nvinfo : EIATTR_FRAME_SIZE
	.align		4
.L_15:
        /*000c*/ 	.byte	0x04, 0x11
        /*000e*/ 	.short	(.L_17 - .L_16)
	.align		4
.L_16:
        /*0010*/ 	.word	index@(_ZN7cutlass13device_kernelINS_4gemm6kernel13GemmUniversalIN4cute5tupleIJiiiiEEENS1_10collective13CollectiveMmaINS1_34MainloopSm90TmaGmmaWarpSpecializedILi7ENS5_IJNS4_1CILi1EEESB_SB_EEENS1_32KernelTmaWarpSpecializedPingpongEEENS5_IJNSA_ILi64EEESF_NSA_ILi128EEEEEENS_10bfloat16_tENS5_IJSB_llEEESI_NS5_IJlSB_lEEENS4_8TiledMMAINS4_8MMA_AtomIJNS4_4SM904GMMA27MMA_64x64x16_F32BF16BF16_SSILNSO_5MajorE1ELSQ_0ELNSO_7ScaleInE1ELSR_1EEEEEENS4_6LayoutISC_NS5_IJNSA_ILi0EEESV_SV_EEEEENS5_IJNS4_10UnderscoreESY_SY_EEEEENS4_13SM90_TMA_LOADENS4_14ComposedLayoutINS4_7SwizzleILi3ELi4ELi3EEENS4_18smem_ptr_flag_bitsILi16EEENSU_INS5_IJSF_NSA_ILi8EEEEEENS5_IJSB_SF_EEEEEEEvNS4_8identityES11_NS12_IS14_S16_NSU_INS5_IJS17_SF_EEENS5_IJSF_SB_EEEEEEEvS1C_EENS_8epilogue10collective6detail29Sm90TmaWarpSpecializedAdapterINS1J_15DefaultEpilogueISI_SK_SK_NS1I_6thread17LinearCombinationISI_Li1EffLNS1N_9ScaleType4KindE0ELNS_15FloatRoundStyleE2ESI_EENS1_15EpilogueDefaultEEEEEvvEEEEvNT_6ParamsE)
        /*0014*/ 	.word	0x00000008


	//----- nvinfo : EIATTR_MIN_STACK_SIZE
	.align		4
.L_17:
        /*0018*/ 	.byte	0x04, 0x12
        /*001a*/ 	.short	(.L_19 - .L_18)
	.align		4
.L_18:
        /*001c*/ 	.word	index@(_ZN7cutlass13device_kernelINS_4gemm6kernel13GemmUniversalIN4cute5tupleIJiiiiEEENS1_10collective13CollectiveMmaINS1_34MainloopSm90TmaGmmaWarpSpecializedILi7ENS5_IJNS4_1CILi1EEESB_SB_EEENS1_32KernelTmaWarpSpecializedPingpongEEENS5_IJNSA_ILi64EEESF_NSA_ILi128EEEEEENS_10bfloat16_tENS5_IJSB_llEEESI_NS5_IJlSB_lEEENS4_8TiledMMAINS4_8MMA_AtomIJNS4_4SM904GMMA27MMA_64x64x16_F32BF16BF16_SSILNSO_5MajorE1ELSQ_0ELNSO_7ScaleInE1ELSR_1EEEEEENS4_6LayoutISC_NS5_IJNSA_ILi0EEESV_SV_EEEEENS5_IJNS4_10UnderscoreESY_SY_EEEEENS4_13SM90_TMA_LOADENS4_14ComposedLayoutINS4_7SwizzleILi3ELi4ELi3EEENS4_18smem_ptr_flag_bitsILi16EEENSU_INS5_IJSF_NSA_ILi8EEEEEENS5_IJSB_SF_EEEEEEEvNS4_8identityES11_NS12_IS14_S16_NSU_INS5_IJS17_SF_EEENS5_IJSF_SB_EEEEEEEvS1C_EENS_8epilogue10collective6detail29Sm90TmaWarpSpecializedAdapterINS1J_15DefaultEpilogueISI_SK_SK_NS1I_6thread17LinearCombinationISI_Li1EffLNS1N_9ScaleType4KindE0ELNS_15FloatRoundStyleE2ESI_EENS1_15EpilogueDefaultEEEEEvvEEEEvNT_6ParamsE)
        /*0020*/ 	.word	0x00000008
.L_19:


//--------------------- .nv.compat                --------------------------
	.section	.nv.compat,"",@"SHT_CUDA_COMPAT_INFO"
	.align	4
        /*0000*/ 	.byte	0x02, 0x09, 0x01, 0x00, 0x02, 0x02, 0x04, 0x00, 0x02, 0x05, 0x05, 0x00, 0x03, 0x07, 0x01, 0x01
        /*0010*/ 	.byte	0x02, 0x03, 0x01, 0x00, 0x02, 0x06, 0x01, 0x00, 0x04, 0x0b, 0x08, 0x00, 0x00, 0x00, 0x00, 0x00
        /*0020*/ 	.byte	0x00, 0x00, 0x00, 0x00


//--------------------- .nv.info._ZN7cutlass13device_kernelINS_4gemm6kernel13GemmUniversalIN4cute5tupleIJiiiiEEENS1_10collective13CollectiveMmaINS1_34MainloopSm90TmaGmmaWarpSpecializedILi7ENS5_IJNS4_1CILi1EEESB_SB_EEENS1_32KernelTmaWarpSpecializedPingpongEEENS5_IJNSA_ILi64EEESF_NSA_ILi128EEEEEENS_10bfloat16_tENS5_IJSB_llEEESI_NS5_IJlSB_lEEENS4_8TiledMMAINS4_8MMA_AtomIJNS4_4SM904GMMA27MMA_64x64x16_F32BF16BF16_SSILNSO_5MajorE1ELSQ_0ELNSO_7ScaleInE1ELSR_1EEEEEENS4_6LayoutISC_NS5_IJNSA_ILi0EEESV_SV_EEEEENS5_IJNS4_10UnderscoreESY_SY_EEEEENS4_13SM90_TMA_LOADENS4_14ComposedLayoutINS4_7SwizzleILi3ELi4ELi3EEENS4_18smem_ptr_flag_bitsILi16EEENSU_INS5_IJSF_NSA_ILi8EEEEEENS5_IJSB_SF_EEEEEEEvNS4_8identityES11_NS12_IS14_S16_NSU_INS5_IJS17_SF_EEENS5_IJSF_SB_EEEEEEEvS1C_EENS_8epilogue10collective6detail29Sm90TmaWarpSpecializedAdapterINS1J_15DefaultEpilogueISI_SK_SK_NS1I_6thread17LinearCombinationISI_Li1EffLNS1N_9ScaleType4KindE0ELNS_15FloatRoundStyleE2ESI_EENS1_15EpilogueDefaultEEEEEvvEEEEvNT_6ParamsE --------------------------
	.section	.nv.info._ZN7cutlass13device_kernelINS_4gemm6kernel13GemmUniversalIN4cute5tupleIJiiiiEEENS1_10collective13CollectiveMmaINS1_34MainloopSm90TmaGmmaWarpSpecializedILi7ENS5_IJNS4_1CILi1EEESB_SB_EEENS1_32KernelTmaWarpSpecializedPingpongEEENS5_IJNSA_ILi64EEESF_NSA_ILi128EEEEEENS_10bfloat16_tENS5_IJSB_llEEESI_NS5_IJlSB_lEEENS4_8TiledMMAINS4_8MMA_AtomIJNS4_4SM904GMMA27MMA_64x64x16_F32BF16BF16_SSILNSO_5MajorE1ELSQ_0ELNSO_7ScaleInE1ELSR_1EEEEEENS4_6LayoutISC_NS5_IJNSA_ILi0EEESV_SV_EEEEENS5_IJNS4_10UnderscoreESY_SY_EEEEENS4_13SM90_TMA_LOADENS4_14ComposedLayoutINS4_7SwizzleILi3ELi4ELi3EEENS4_18smem_ptr_flag_bitsILi16EEENSU_INS5_IJSF_NSA_ILi8EEEEEENS5_IJSB_SF_EEEEEEEvNS4_8identityES11_NS12_IS14_S16_NSU_INS5_IJS17_SF_EEENS5_IJSF_SB_EEEEEEEvS1C_EENS_8epilogue10collective6detail29Sm90TmaWarpSpecializedAdapterINS1J_15DefaultEpilogueISI_SK_SK_NS1I_6thread17LinearCombinationISI_Li1EffLNS1N_9ScaleType4KindE0ELNS_15FloatRoundStyleE2ESI_EENS1_15EpilogueDefaultEEEEEvvEEEEvNT_6ParamsE,"",@"SHT_CUDA_INFO"
	.sectionflags	@""
	.align	4


	//----- nvinfo : EIATTR_CUDA_API_VERSION
	.align		4
        /*0000*/ 	.byte	0x04, 0x37
        /*0002*/ 	.short	(.L_21 - .L_20)
.L_20:
        /*0004*/ 	.word	0x00000082


	//----- nvinfo : EIATTR_KPARAM_INFO
	.align		4
.L_21:
        /*0008*/ 	.byte	0x04, 0x17
        /*000a*/ 	.short	(.L_23 - .L_22)
.L_22:
        /*000c*/ 	.word	0x00000000
        /*0010*/ 	.short	0x0000
        /*0012*/ 	.short	0x0070
        /*0014*/ 	.byte	0x00, 0xf0, 0x01, 0x10


	//----- nvinfo : EIATTR_SPARSE_MMA_MASK
	.align		4
.L_23:
        /*0018*/ 	.byte	0x03, 0x50
        /*001a*/ 	.short	0x0000


	//----- nvinfo : EIATTR_MAXREG_COUNT
	.align		4
        /*001c*/ 	.byte	0x03, 0x1b
        /*001e*/ 	.short	0x00a8


	//----- nvinfo : EIATTR_NUM_BARRIERS
	.align		4
        /*0020*/ 	.byte	0x02, 0x4c
        /*0022*/ 	.byte	0x01
	.zero		1


	//----- nvinfo : EIATTR_EXTERNS
	.align		4
        /*0024*/ 	.byte	0x04, 0x0f
        /*0026*/ 	.short	(.L_25 - .L_24)


	//   ....[0]....
	.align		4
.L_24:
        /*0028*/ 	.word	index@(__assertfail)


	//----- nvinfo : EIATTR_ANNOTATIONS
	.align		4
.L_25:
        /*002c*/ 	.byte	0x04, 0x55
        /*002e*/ 	.short	(.L_27 - .L_26)


	//   ....[0]....
.L_26:
        /*0030*/ 	.word	0x00000001
        /*0034*/ 	.byte	0x30, 0x0b, 0x00, 0x00, 0x01, 0x00, 0x00, 0x00, 0x70, 0x12, 0x00, 0x00, 0x01, 0x00, 0x00, 0x00
        /*0044*/ 	.byte	0xe0, 0x46, 0x00, 0x00, 0x01, 0x00, 0x00, 0x00, 0x00, 0x53, 0x00, 0x00


	//----- nvinfo : EIATTR_MERCURY_ISA_VERSION
	.align		4
.L_27:
        /*0050*/ 	.byte	0x03, 0x5f
        /*0052*/ 	.short	0x0101


	//----- nvinfo : EIATTR_INT_WARP_WIDE_INSTR_OFFSETS
	.align		4
        /*0054*/ 	.byte	0x04, 0x31
        /*0056*/ 	.short	(.L_29 - .L_28)


	//   ....[0]....
.L_28:
        /*0058*/ 	.word	0x00000450


	//   ....[1]....
        /*005c*/ 	.word	0x00000470


	//   ....[2]....
        /*0060*/ 	.word	0x000004f0


	//   ....[3]....
        /*0064*/ 	.word	0x00000500


	//   ....[4]....
        /*0068*/ 	.word	0x00000510


	//   ....[5]....
        /*006c*/ 	.word	0x00000530


	//   ....[6]....
        /*0070*/ 	.word	0x000005c0


	//   ....[7]....
        /*0074*/ 	.word	0x000005e0


	//----- nvinfo : EIATTR_COOP_GROUP_MASK_REGIDS
	.align		4
.L_29:
        /*0078*/ 	.byte	0x04, 0x29
        /*007a*/ 	.short	(.L_31 - .L_30)


	//   ....[0]....
.L_30:
        /*007c*/ 	.word	0xffffffff


	//   ....[1]....
        /*0080*/ 	.word	0xffffffff


	//   ....[2]....
        /*0084*/ 	.word	0xffffffff


	//   ....[3]....
        /*0088*/ 	.word	0xffffffff


	//   ....[4]....
        /*008c*/ 	.word	0xffffffff


	//   ....[5]....
        /*0090*/ 	.word	0xffffffff


	//----- nvinfo : EIATTR_COOP_GROUP_INSTR_OFFSETS
	.align		4
.L_31:
        /*0094*/ 	.byte	0x04, 0x28
        /*0096*/ 	.short	(.L_33 - .L_32)


	//   ....[0]....
.L_32:
        /*0098*/ 	.word	0x00000070


	//   ....[1]....
        /*009c*/ 	.word	0x00000080


	//   ....[2]....
        /*00a0*/ 	.word	0x00000140


	//   ....[3]....
        /*00a4*/ 	.word	0x00000330


	//   ....[4]....
        /*00a8*/ 	.word	0x00000370


	//   ....[5]....
        /*00ac*/ 	.word	0x000003b0


	//----- nvinfo : EIATTR_REG_RECONFIG
	.align		4
.L_33:
        /*00b0*/ 	.byte	0x01, 0x54
	.zero		2


	//----- nvinfo : EIATTR_SYSCALL_OFFSETS
	.align		4
        /*00b4*/ 	.byte	0x04, 0x46
        /*00b6*/ 	.short	(.L_35 - .L_34)


	//   ....[0]....
.L_34:
        /*00b8*/ 	.word	0x00001760


	//----- nvinfo : EIATTR_MBARRIER_INSTR_OFFSETS
	.align		4
.L_35:
        /*00bc*/ 	.byte	0x04, 0x39
        /*00be*/ 	.short	(.L_37 - .L_36)


	//   ....[0]....
.L_36:
        /*00c0*/ 	.word	0x00000240
        /*00c4*/ 	.word	0x000000ff
        /*00c8*/ 	.word	0x00000000
        /*00cc*/ 	.short	0x0100
        /*00ce*/ 	.byte	0x08
	.zero		1


	//   ....[1]....
        /*00d0*/ 	.word	0x00000250
        /*00d4*/ 	.word	0x000000ff
        /*00d8*/ 	.word	0x00000038
        /*00dc*/ 	.short	0x0100
        /*00de*/ 	.byte	0x08
	.zero		1


	//   ....[2]....
        /*00e0*/ 	.word	0x00000260
        /*00e4*/ 	.word	0x000000ff
        /*00e8*/ 	.word	0x00000008
        /*00ec*/ 	.short	0x0100
        /*00ee*/ 	.byte	0x08
	.zero		1


	//   ....[3]....
        /*00f0*/ 	.word	0x00000270
        /*00f4*/ 	.word	0x000000ff
        /*00f8*/ 	.word	0x00000040
        /*00fc*/ 	.short	0x0100
        /*00fe*/ 	.byte	0x08
	.zero		1


	//   ....[4]....
        /*0100*/ 	.word	0x00000280
        /*0104*/ 	.word	0x000000ff
        /*0108*/ 	.word	0x00000010
        /*010c*/ 	.short	0x0100
        /*010e*/ 	.byte	0x08
	.zero		1


	//   ....[5]....
        /*0110*/ 	.word	0x00000290
        /*0114*/ 	.word	0x000000ff
        /*0118*/ 	.word	0x00000048
        /*011c*/ 	.short	0x0100
        /*011e*/ 	.byte	0x08
	.zero		1


	//   ....[6]....
        /*0120*/ 	.word	0x000002a0
        /*0124*/ 	.word	0x000000ff
        /*0128*/ 	.word	0x00000018
        /*012c*/ 	.short	0x0100
        /*012e*/ 	.byte	0x08
	.zero		1


	//   ....[7]....
        /*0130*/ 	.word	0x000002b0
        /*0134*/ 	.word	0x000000ff
        /*0138*/ 	.word	0x00000050
        /*013c*/ 	.short	0x0100
        /*013e*/ 	.byte	0x08
	.zero		1


	//   ....[8]....
        /*0140*/ 	.word	0x000002c0
        /*0144*/ 	.word	0x000000ff
        /*0148*/ 	.word	0x00000020
        /*014c*/ 	.short	0x0100
        /*014e*/ 	.byte	0x08
	.zero		1


	//   ....[9]....
        /*0150*/ 	.word	0x000002d0
        /*0154*/ 	.word	0x000000ff
        /*0158*/ 	.word	0x00000058
        /*015c*/ 	.short	0x0100
        /*015e*/ 	.byte	0x08
	.zero		1


	//   ....[10]....
        /*0160*/ 	.word	0x000002e0
        /*0164*/ 	.word	0x000000ff
        /*0168*/ 	.word	0x00000028
        /*016c*/ 	.short	0x0100
        /*016e*/ 	.byte	0x08
	.zero		1


	//   ....[11]....
        /*0170*/ 	.word	0x000002f0
        /*0174*/ 	.word	0x000000ff
        /*0178*/ 	.word	0x00000060
        /*017c*/ 	.short	0x0100
        /*017e*/ 	.byte	0x08
	.zero		1


	//   ....[12]....
        /*0180*/ 	.word	0x00000300
        /*0184*/ 	.word	0x000000ff
        /*0188*/ 	.word	0x00000030
        /*018c*/ 	.short	0x0100
        /*018e*/ 	.byte	0x08
	.zero		1


	//   ....[13]....
        /*0190*/ 	.word	0x00000310
        /*0194*/ 	.word	0x000000ff
        /*0198*/ 	.word	0x00000068
        /*019c*/ 	.short	0x0100
        /*019e*/ 	.byte	0x08
	.zero		1


	//   ....[14]....
        /*01a0*/ 	.word	0x00000620
        /*01a4*/ 	.word	0x000000ff
        /*01a8*/ 	.word	0x000000a0
        /*01ac*/ 	.short	0x0100
        /*01ae*/ 	.byte	0x08
	.zero		1


	//   ....[15]....
        /*01b0*/ 	.word	0x00000690
        /*01b4*/ 	.word	0x000000ff
        /*01b8*/ 	.word	0x000000a8
        /*01bc*/ 	.short	0x0100
        /*01be*/ 	.byte	0x08
	.zero		1


	//   ....[16]....
        /*01c0*/ 	.word	0x000006b0
        /*01c4*/ 	.word	0x000000ff
        /*01c8*/ 	.word	0x00000080
        /*01cc*/ 	.short	0x0100
        /*01ce*/ 	.byte	0x09
	.zero		1


	//   ....[17]....
        /*01d0*/ 	.word	0x000006c0
        /*01d4*/ 	.word	0x000000ff
        /*01d8*/ 	.word	0x00000088
        /*01dc*/ 	.short	0x0100
        /*01de*/ 	.byte	0x09
	.zero		1


	//   ....[18]....
        /*01e0*/ 	.word	0x000006d0
        /*01e4*/ 	.word	0x000000ff
        /*01e8*/ 	.word	0x00000090
        /*01ec*/ 	.short	0x0100
        /*01ee*/ 	.byte	0x09
	.zero		1


	//   ....[19]....
        /*01f0*/ 	.word	0x000006e0
        /*01f4*/ 	.word	0x000000ff
        /*01f8*/ 	.word	0x00000098
        /*01fc*/ 	.short	0x0100
        /*01fe*/ 	.byte	0x09
	.zero		1


	//   ....[20]....
        /*0200*/ 	.word	0x00001620
        /*0204*/ 	.word	0x000000ff
        /*0208*/ 	.word	0xfffffff8
        /*020c*/ 	.short	0x010a
        /*020e*/ 	.byte	0x2b
	.zero		1


	//   ....[21]....
        /*0210*/ 	.word	0x000017e0
        /*0214*/ 	.word	0x00000003
        /*0218*/ 	.word	0x00000000
        /*021c*/ 	.short	0x010a
        /*021e*/ 	.byte	0x3f
	.zero		1


	//   ....[22]....
        /*0220*/ 	.word	0x00001820
        /*0224*/ 	.word	0x00000003
        /*0228*/ 	.word	0x00000000
        /*022c*/ 	.short	0x010a
        /*022e*/ 	.byte	0x3f
	.zero		1


	//   ....[23]....
        /*0230*/ 	.word	0x00001ce0
        /*0234*/ 	.word	0x000000ff
        /*0238*/ 	.word	0x00000000
        /*023c*/ 	.short	0x010a
        /*023e*/ 	.byte	0x04
	.zero		1


	//   ....[24]....
        /*0240*/ 	.word	0x00001d20
        /*0244*/ 	.word	0x000000ff
        /*0248*/ 	.word	0x00000000
        /*024c*/ 	.short	0x010a
        /*024e*/ 	.byte	0x04
	.zero		1


	//   ....[25]....
        /*0250*/ 	.word	0x00002140
        /*0254*/ 	.word	0x000000ff
        /*0258*/ 	.word	0x00000000
        /*025c*/ 	.short	0x0101
        /*025e*/ 	.byte	0x04
	.zero		1


	//   ....[26]....
        /*0260*/ 	.word	0x00002240
        /*0264*/ 	.word	0x00000003
        /*0268*/ 	.word	0x00000000
        /*026c*/ 	.short	0x0101
        /*026e*/ 	.byte	0x30
	.zero		1


	//   ....[27]....
        /*0270*/ 	.word	0x00002330
        /*0274*/ 	.word	0x000000ff
        /*0278*/ 	.word	0x00000000
        /*027c*/ 	.short	0x0101
        /*027e*/ 	.byte	0x04
	.zero		1


	//   ....[28]....
        /*0280*/ 	.word	0x000023a0
        /*0284*/ 	.word	0x000000ff
        /*0288*/ 	.word	0x00000008
        /*028c*/ 	.short	0x010a
        /*028e*/ 	.byte	0x2b
	.zero		1


	//   ....[29]....
        /*0290*/ 	.word	0x00004720
        /*0294*/ 	.word	0x00000000
        /*0298*/ 	.word	0x00000000
        /*029c*/ 	.short	0x0101
        /*029e*/ 	.byte	0x30
	.zero		1


	//   ....[30]....
        /*02a0*/ 	.word	0x00005030
        /*02a4*/ 	.word	0x0000000b
        /*02a8*/ 	.word	0x00000038
        /*02ac*/ 	.short	0x010a
        /*02ae*/ 	.byte	0x3f
	.zero		1


	//   ....[31]....
        /*02b0*/ 	.word	0x00005460
        /*02b4*/ 	.word	0x00000006
        /*02b8*/ 	.word	0x000000a8
        /*02bc*/ 	.short	0x0101
        /*02be*/ 	.byte	0x3f
	.zero		1


	//   ....[32]....
        /*02c0*/ 	.word	0x00005b70
        /*02c4*/ 	.word	0x00000007
        /*02c8*/ 	.word	0x00000000
        /*02cc*/ 	.short	0x010a
        /*02ce*/ 	.byte	0x3f
	.zero		1


	//   ....[33]....
        /*02d0*/ 	.word	0x00005bf0
        /*02d4*/ 	.word	0x00000006
        /*02d8*/ 	.word	0x00000000
        /*02dc*/ 	.short	0x010a
        /*02de*/ 	.byte	0x3f
	.zero		1


	//   ....[34]....
        /*02e0*/ 	.word	0x00005c80
        /*02e4*/ 	.word	0x00000007
        /*02e8*/ 	.word	0x00000000
        /*02ec*/ 	.short	0x010a
        /*02ee*/ 	.byte	0x3f
	.zero		1


	//   ....[35]....
        /*02f0*/ 	.word	0x00005d10
        /*02f4*/ 	.word	0x00000006
        /*02f8*/ 	.word	0x00000000
        /*02fc*/ 	.short	0x010a
        /*02fe*/ 	.byte	0x3f
	.zero		1


	//   ....[36]....
        /*0300*/ 	.word	0x00005da0
        /*0304*/ 	.word	0x00000007
        /*0308*/ 	.word	0x00000000
        /*030c*/ 	.short	0x010a
        /*030e*/ 	.byte	0x3f
	.zero		1


	//   ....[37]....
        /*0310*/ 	.word	0x00005e30
        /*0314*/ 	.word	0x00000006
        /*0318*/ 	.word	0x00000000
        /*031c*/ 	.short	0x010a
        /*031e*/ 	.byte	0x3f
	.zero		1


	//   ....[38]....
        /*0320*/ 	.word	0x00005ec0
        /*0324*/ 	.word	0x00000005
        /*0328*/ 	.word	0x00000000
        /*032c*/ 	.short	0x010a
        /*032e*/ 	.byte	0x3f
	.zero		1


	//   ....[39]....
        /*0330*/ 	.word	0x00005f30
        /*0334*/ 	.word	0x00000003
        /*0338*/ 	.word	0xfffffff8
        /*033c*/ 	.short	0x010a
        /*033e*/ 	.byte	0x3f
	.zero		1


	//   ....[40]....
        /*0340*/ 	.word	0x00005f80
        /*0344*/ 	.word	0x00000003
        /*0348*/ 	.word	0x00000000
        /*034c*/ 	.short	0x010a
        /*034e*/ 	.byte	0x3f
	.zero		1


	//   ....[41]....
        /*0350*/ 	.word	0x00005fe0
        /*0354*/ 	.word	0x00000004
        /*0358*/ 	.word	0x00000000
        /*035c*/ 	.short	0x010a
        /*035e*/ 	.byte	0x3f
	.zero		1


	//   ....[42]....
        /*0360*/ 	.word	0x00006040
        /*0364*/ 	.word	0x00000003
        /*0368*/ 	.word	0x00000008
        /*036c*/ 	.short	0x010a
        /*036e*/ 	.byte	0x3f
	.zero		1


	//   ....[43]....
        /*0370*/ 	.word	0x00006110
        /*0374*/ 	.word	0x0000000b
        /*0378*/ 	.word	0x00000038
        /*037c*/ 	.short	0x010a
        /*037e*/ 	.byte	0x3f
	.zero		1


	//   ....[44]....
        /*0380*/ 	.word	0x000061e0
        /*0384*/ 	.word	0x00000007
        /*0388*/ 	.word	0x00000000
        /*038c*/ 	.short	0x010a
        /*038e*/ 	.byte	0x3f
	.zero		1


	//   ....[45]....
        /*0390*/ 	.word	0x00006230
        /*0394*/ 	.word	0x00000006
        /*0398*/ 	.word	0x00000000
        /*039c*/ 	.short	0x010a
        /*039e*/ 	.byte	0x3f
	.zero		1


	//   ....[46]....
        /*03a0*/ 	.word	0x00006280
        /*03a4*/ 	.word	0x00000007
        /*03a8*/ 	.word	0x00000000
        /*03ac*/ 	.short	0x010a
        /*03ae*/ 	.byte	0x3f
	.zero		1


	//   ....[47]....
        /*03b0*/ 	.word	0x000062d0
        /*03b4*/ 	.word	0x00000006
        /*03b8*/ 	.word	0x00000000
        /*03bc*/ 	.short	0x010a
        /*03be*/ 	.byte	0x3f
	.zero		1


	//   ....[48]....
        /*03c0*/ 	.word	0x00006320
        /*03c4*/ 	.word	0x00000007
        /*03c8*/ 	.word	0x00000000
        /*03cc*/ 	.short	0x010a
        /*03ce*/ 	.byte	0x3f
	.zero		1


	//   ....[49]....
        /*03d0*/ 	.word	0x00006370
        /*03d4*/ 	.word	0x00000006
        /*03d8*/ 	.word	0x00000000
        /*03dc*/ 	.short	0x010a
        /*03de*/ 	.byte	0x3f
	.zero		1


	//----- nvinfo : EIATTR_NUM_MBARRIERS
	.align		4
.L_37:
        /*03e0*/ 	.byte	0x03, 0x38
        /*03e2*/ 	.short	0x0014


	//----- nvinfo : EIATTR_EXIT_INSTR_OFFSETS
	.align		4
        /*03e4*/ 	.byte	0x04, 0x1c
        /*03e6*/ 	.short	(.L_39 - .L_38)


	//   ....[0]....
.L_38:
        /*03e8*/ 	.word	0x00001200


	//   ....[1]....
        /*03ec*/ 	.word	0x00001260


	//   ....[2]....
        /*03f0*/ 	.word	0x00004d60


	//   ....[3]....
        /*03f4*/ 	.word	0x00004d90


	//   ....[4]....
        /*03f8*/ 	.word	0x00005f10


	//----- nvinfo : EIATTR_MAX_THREADS
	.align		4
.L_39:
        /*03fc*/ 	.byte	0x04, 0x05
        /*03fe*/ 	.short	(.L_41 - .L_40)
.L_40:
        /*0400*/ 	.word	0x00000180
        /*0404*/ 	.word	0x00000001
        /*0408*/ 	.word	0x00000001


	//----- nvinfo : EIATTR_CRS_STACK_SIZE
	.align		4
.L_41:
        /*040c*/ 	.byte	0x04, 0x1e
        /*040e*/ 	.short	(.L_43 - .L_42)
.L_42:
        /*0410*/ 	.word	0x00000000


	//----- nvinfo : EIATTR_CBANK_PARAM_SIZE
	.align		4
.L_43:
        /*0414*/ 	.byte	0x03, 0x19
        /*0416*/ 	.short	0x0470


	//----- nvinfo : EIATTR_PARAM_CBANK
	.align		4
        /*0418*/ 	.byte	0x04, 0x0a
        /*041a*/ 	.short	(.L_45 - .L_44)
	.align		4
.L_44:
        /*041c*/ 	.word	index@(.nv.constant0._ZN7cutlass13device_kernelINS_4gemm6kernel13GemmUniversalIN4cute5tupleIJiiiiEEENS1_10collective13CollectiveMmaINS1_34MainloopSm90TmaGmmaWarpSpecializedILi7ENS5_IJNS4_1CILi1EEESB_SB_EEENS1_32KernelTmaWarpSpecializedPingpongEEENS5_IJNSA_ILi64EEESF_NSA_ILi128EEEEEENS_10bfloat16_tENS5_IJSB_llEEESI_NS5_IJlSB_lEEENS4_8TiledMMAINS4_8MMA_AtomIJNS4_4SM904GMMA27MMA_64x64x16_F32BF16BF16_SSILNSO_5MajorE1ELSQ_0ELNSO_7ScaleInE1ELSR_1EEEEEENS4_6LayoutISC_NS5_IJNSA_ILi0EEESV_SV_EEEEENS5_IJNS4_10UnderscoreESY_SY_EEEEENS4_13SM90_TMA_LOADENS4_14ComposedLayoutINS4_7SwizzleILi3ELi4ELi3EEENS4_18smem_ptr_flag_bitsILi16EEENSU_INS5_IJSF_NSA_ILi8EEEEEENS5_IJSB_SF_EEEEEEEvNS4_8identityES11_NS12_IS14_S16_NSU_INS5_IJS17_SF_EEENS5_IJSF_SB_EEEEEEEvS1C_EENS_8epilogue10collective6detail29Sm90TmaWarpSpecializedAdapterINS1J_15DefaultEpilogueISI_SK_SK_NS1I_6thread17LinearCombinationISI_Li1EffLNS1N_9ScaleType4KindE0ELNS_15FloatRoundStyleE2ESI_EENS1_15EpilogueDefaultEEEEEvvEEEEvNT_6ParamsE)
        /*0420*/ 	.short	0x0210
        /*0422*/ 	.short	0x0470


	//----- nvinfo : EIATTR_SW_WAR
	.align		4
.L_45:
        /*0424*/ 	.byte	0x04, 0x36
        /*0426*/ 	.short	(.L_47 - .L_46)
.L_46:
        /*0428*/ 	.word	0x00000008
.L_47:


//--------------------- .nv.callgraph             --------------------------
	.section	.nv.callgraph,"",@"SHT_CUDA_CALLGRAPH"
	.align	4
	.sectionentsize	8
	.align		4
        /*0000*/ 	.word	0x00000000
	.align		4
        /*0004*/ 	.word	0xffffffff
	.align		4
        /*0008*/ 	.word	index@(_ZN7cutlass13device_kernelINS_4gemm6kernel13GemmUniversalIN4cute5tupleIJiiiiEEENS1_10collective13CollectiveMmaINS1_34MainloopSm90TmaGmmaWarpSpecializedILi7ENS5_IJNS4_1CILi1EEESB_SB_EEENS1_32KernelTmaWarpSpecializedPingpongEEENS5_IJNSA_ILi64EEESF_NSA_ILi128EEEEEENS_10bfloat16_tENS5_IJSB_llEEESI_NS5_IJlSB_lEEENS4_8TiledMMAINS4_8MMA_AtomIJNS4_4SM904GMMA27MMA_64x64x16_F32BF16BF16_SSILNSO_5MajorE1ELSQ_0ELNSO_7ScaleInE1ELSR_1EEEEEENS4_6LayoutISC_NS5_IJNSA_ILi0EEESV_SV_EEEEENS5_IJNS4_10UnderscoreESY_SY_EEEEENS4_13SM90_TMA_LOADENS4_14ComposedLayoutINS4_7SwizzleILi3ELi4ELi3EEENS4_18smem_ptr_flag_bitsILi16EEENSU_INS5_IJSF_NSA_ILi8EEEEEENS5_IJSB_SF_EEEEEEEvNS4_8identityES11_NS12_IS14_S16_NSU_INS5_IJS17_SF_EEENS5_IJSF_SB_EEEEEEEvS1C_EENS_8epilogue10collective6detail29Sm90TmaWarpSpecializedAdapterINS1J_15DefaultEpilogueISI_SK_SK_NS1I_6thread17LinearCombinationISI_Li1EffLNS1N_9ScaleType4KindE0ELNS_15FloatRoundStyleE2ESI_EENS1_15EpilogueDefaultEEEEEvvEEEEvNT_6ParamsE)
	.align		4
        /*000c*/ 	.word	index@(__assertfail)
	.align		4
        /*0010*/ 	.word	0x00000000
	.align		4
        /*0014*/ 	.word	0xfffffffe
	.align		4
        /*0018*/ 	.word	0x00000000
	.align		4
        /*001c*/ 	.word	0xfffffffd
	.align		4
        /*0020*/ 	.word	0x00000000
	.align		4
        /*0024*/ 	.word	0xfffffffc


//--------------------- .nv.constant4             --------------------------
	.section	.nv.constant4,"a",@progbits
	.align	8
	.align		8
.nv.constant4:
        /*0000*/ 	.dword	__assertfail
	.align		8
        /*0008*/ 	.dword	__unnamed_1
	.align		8
        /*0010*/ 	.dword	_ZN40_INTERNAL_c1296146_4_k_cu_e57255e8_172324cuda3std3__45__cpo5beginE
	.align		8
        /*0018*/ 	.dword	_ZN40_INTERNAL_c1296146_4_k_cu_e57255e8_172324cuda3std3__45__cpo3endE
	.align		8
        /*0020*/ 	.dword	_ZN40_INTERNAL_c1296146_4_k_cu_e57255e8_172324cuda3std3__45__cpo6cbeginE
	.align		8
        /*0028*/ 	.dword	_ZN40_INTERNAL_c1296146_4_k_cu_e57255e8_172324cuda3std3__45__cpo4cendE
	.align		8
        /*0030*/ 	.dword	_ZN40_INTERNAL_c1296146_4_k_cu_e57255e8_172324cuda3std3__442_GLOBAL__N__c1296146_4_k_cu_e57255e8_172326ignoreE
	.align		8
        /*0038*/ 	.dword	_ZN40_INTERNAL_c1296146_4_k_cu_e57255e8_172324cuda3std3__419piecewise_constructE
	.align		8
        /*0040*/ 	.dword	_ZN40_INTERNAL_c1296146_4_k_cu_e57255e8_172324cuda3std3__48in_placeE
	.align		8
        /*0048*/ 	.dword	_ZN40_INTERNAL_c1296146_4_k_cu_e57255e8_172324cuda3std6ranges3__45__cpo4swapE
	.align		8
        /*0050*/ 	.dword	_ZN40_INTERNAL_c1296146_4_k_cu_e57255e8_172324cuda3std6ranges3__45__cpo9iter_moveE
	.align		8
        /*0058*/ 	.dword	_ZN40_INTERNAL_c1296146_4_k_cu_e57255e8_172324cute7productE
	.align		8
        /*0060*/ 	.dword	_ZN40_INTERNAL_c1296146_4_k_cu_e57255e8_172324cute1_E
	.align		8
        /*0068*/ 	.dword	$str$22
	.align		8
        /*0070*/ 	.dword	$str$23


//--------------------- .text._ZN7cutlass13device_kernelINS_4gemm6kernel13GemmUniversalIN4cute5tupleIJiiiiEEENS1_10collective13CollectiveMmaINS1_34MainloopSm90TmaGmmaWarpSpecializedILi7ENS5_IJNS4_1CILi1EEESB_SB_EEENS1_32KernelTmaWarpSpecializedPingpongEEENS5_IJNSA_ILi64EEESF_NSA_ILi128EEEEEENS_10bfloat16_tENS5_IJSB_llEEESI_NS5_IJlSB_lEEENS4_8TiledMMAINS4_8MMA_AtomIJNS4_4SM904GMMA27MMA_64x64x16_F32BF16BF16_SSILNSO_5MajorE1ELSQ_0ELNSO_7ScaleInE1ELSR_1EEEEEENS4_6LayoutISC_NS5_IJNSA_ILi0EEESV_SV_EEEEENS5_IJNS4_10UnderscoreESY_SY_EEEEENS4_13SM90_TMA_LOADENS4_14ComposedLayoutINS4_7SwizzleILi3ELi4ELi3EEENS4_18smem_ptr_flag_bitsILi16EEENSU_INS5_IJSF_NSA_ILi8EEEEEENS5_IJSB_SF_EEEEEEEvNS4_8identityES11_NS12_IS14_S16_NSU_INS5_IJS17_SF_EEENS5_IJSF_SB_EEEEEEEvS1C_EENS_8epilogue10collective6detail29Sm90TmaWarpSpecializedAdapterINS1J_15DefaultEpilogueISI_SK_SK_NS1I_6thread17LinearCombinationISI_Li1EffLNS1N_9ScaleType4KindE0ELNS_15FloatRoundStyleE2ESI_EENS1_15EpilogueDefaultEEEEEvvEEEEvNT_6ParamsE --------------------------
	.section	.text._ZN7cutlass13device_kernelINS_4gemm6kernel13GemmUniversalIN4cute5tupleIJiiiiEEENS1_10collective13CollectiveMmaINS1_34MainloopSm90TmaGmmaWarpSpecializedILi7ENS5_IJNS4_1CILi1EEESB_SB_EEENS1_32KernelTmaWarpSpecializedPingpongEEENS5_IJNSA_ILi64EEESF_NSA_ILi128EEEEEENS_10bfloat16_tENS5_IJSB_llEEESI_NS5_IJlSB_lEEENS4_8TiledMMAINS4_8MMA_AtomIJNS4_4SM904GMMA27MMA_64x64x16_F32BF16BF16_SSILNSO_5MajorE1ELSQ_0ELNSO_7ScaleInE1ELSR_1EEEEEENS4_6LayoutISC_NS5_IJNSA_ILi0EEESV_SV_EEEEENS5_IJNS4_10UnderscoreESY_SY_EEEEENS4_13SM90_TMA_LOADENS4_14ComposedLayoutINS4_7SwizzleILi3ELi4ELi3EEENS4_18smem_ptr_flag_bitsILi16EEENSU_INS5_IJSF_NSA_ILi8EEEEEENS5_IJSB_SF_EEEEEEEvNS4_8identityES11_NS12_IS14_S16_NSU_INS5_IJS17_SF_EEENS5_IJSF_SB_EEEEEEEvS1C_EENS_8epilogue10collective6detail29Sm90TmaWarpSpecializedAdapterINS1J_15DefaultEpilogueISI_SK_SK_NS1I_6thread17LinearCombinationISI_Li1EffLNS1N_9ScaleType4KindE0ELNS_15FloatRoundStyleE2ESI_EENS1_15EpilogueDefaultEEEEEvvEEEEvNT_6ParamsE,"ax",@progbits
	.align	128
.text._ZN7cutlass13device_kernelINS_4gemm6kernel13GemmUniversalIN4cute5tupleIJiiiiEEENS1_10collective13CollectiveMmaINS1_34MainloopSm90TmaGmmaWarpSpecializedILi7ENS5_IJNS4_1CILi1EEESB_SB_EEENS1_32KernelTmaWarpSpecializedPingpongEEENS5_IJNSA_ILi64EEESF_NSA_ILi128EEEEEENS_10bfloat16_tENS5_IJSB_llEEESI_NS5_IJlSB_lEEENS4_8TiledMMAINS4_8MMA_AtomIJNS4_4SM904GMMA27MMA_64x64x16_F32BF16BF16_SSILNSO_5MajorE1ELSQ_0ELNSO_7ScaleInE1ELSR_1EEEEEENS4_6LayoutISC_NS5_IJNSA_ILi0EEESV_SV_EEEEENS5_IJNS4_10UnderscoreESY_SY_EEEEENS4_13SM90_TMA_LOADENS4_14ComposedLayoutINS4_7SwizzleILi3ELi4ELi3EEENS4_18smem_ptr_flag_bitsILi16EEENSU_INS5_IJSF_NSA_ILi8EEEEEENS5_IJSB_SF_EEEEEEEvNS4_8identityES11_NS12_IS14_S16_NSU_INS5_IJS17_SF_EEENS5_IJSF_SB_EEEEEEEvS1C_EENS_8epilogue10collective6detail29Sm90TmaWarpSpecializedAdapterINS1J_15DefaultEpilogueISI_SK_SK_NS1I_6thread17LinearCombinationISI_Li1EffLNS1N_9ScaleType4KindE0ELNS_15FloatRoundStyleE2ESI_EENS1_15EpilogueDefaultEEEEEvvEEEEvNT_6ParamsE:
        .type           _ZN7cutlass13device_kernelINS_4gemm6kernel13GemmUniversalIN4cute5tupleIJiiiiEEENS1_10collective13CollectiveMmaINS1_34MainloopSm90TmaGmmaWarpSpecializedILi7ENS5_IJNS4_1CILi1EEESB_SB_EEENS1_32KernelTmaWarpSpecializedPingpongEEENS5_IJNSA_ILi64EEESF_NSA_ILi128EEEEEENS_10bfloat16_tENS5_IJSB_llEEESI_NS5_IJlSB_lEEENS4_8TiledMMAINS4_8MMA_AtomIJNS4_4SM904GMMA27MMA_64x64x16_F32BF16BF16_SSILNSO_5MajorE1ELSQ_0ELNSO_7ScaleInE1ELSR_1EEEEEENS4_6LayoutISC_NS5_IJNSA_ILi0EEESV_SV_EEEEENS5_IJNS4_10UnderscoreESY_SY_EEEEENS4_13SM90_TMA_LOADENS4_14ComposedLayoutINS4_7SwizzleILi3ELi4ELi3EEENS4_18smem_ptr_flag_bitsILi16EEENSU_INS5_IJSF_NSA_ILi8EEEEEENS5_IJSB_SF_EEEEEEEvNS4_8identityES11_NS12_IS14_S16_NSU_INS5_IJS17_SF_EEENS5_IJSF_SB_EEEEEEEvS1C_EENS_8epilogue10collective6detail29Sm90TmaWarpSpecializedAdapterINS1J_15DefaultEpilogueISI_SK_SK_NS1I_6thread17LinearCombinationISI_Li1EffLNS1N_9ScaleType4KindE0ELNS_15FloatRoundStyleE2ESI_EENS1_15EpilogueDefaultEEEEEvvEEEEvNT_6ParamsE,@function
        .size           _ZN7cutlass13device_kernelINS_4gemm6kernel13GemmUniversalIN4cute5tupleIJiiiiEEENS1_10collective13CollectiveMmaINS1_34MainloopSm90TmaGmmaWarpSpecializedILi7ENS5_IJNS4_1CILi1EEESB_SB_EEENS1_32KernelTmaWarpSpecializedPingpongEEENS5_IJNSA_ILi64EEESF_NSA_ILi128EEEEEENS_10bfloat16_tENS5_IJSB_llEEESI_NS5_IJlSB_lEEENS4_8TiledMMAINS4_8MMA_AtomIJNS4_4SM904GMMA27MMA_64x64x16_F32BF16BF16_SSILNSO_5MajorE1ELSQ_0ELNSO_7ScaleInE1ELSR_1EEEEEENS4_6LayoutISC_NS5_IJNSA_ILi0EEESV_SV_EEEEENS5_IJNS4_10UnderscoreESY_SY_EEEEENS4_13SM90_TMA_LOADENS4_14ComposedLayoutINS4_7SwizzleILi3ELi4ELi3EEENS4_18smem_ptr_flag_bitsILi16EEENSU_INS5_IJSF_NSA_ILi8EEEEEENS5_IJSB_SF_EEEEEEEvNS4_8identityES11_NS12_IS14_S16_NSU_INS5_IJS17_SF_EEENS5_IJSF_SB_EEEEEEEvS1C_EENS_8epilogue10collective6detail29Sm90TmaWarpSpecializedAdapterINS1J_15DefaultEpilogueISI_SK_SK_NS1I_6thread17LinearCombinationISI_Li1EffLNS1N_9ScaleType4KindE0ELNS_15FloatRoundStyleE2ESI_EENS1_15EpilogueDefaultEEEEEvvEEEEvNT_6ParamsE,(.L_x_139 - _ZN7cutlass13device_kernelINS_4gemm6kernel13GemmUniversalIN4cute5tupleIJiiiiEEENS1_10collective13CollectiveMmaINS1_34MainloopSm90TmaGmmaWarpSpecializedILi7ENS5_IJNS4_1CILi1EEESB_SB_EEENS1_32KernelTmaWarpSpecializedPingpongEEENS5_IJNSA_ILi64EEESF_NSA_ILi128EEEEEENS_10bfloat16_tENS5_IJSB_llEEESI_NS5_IJlSB_lEEENS4_8TiledMMAINS4_8MMA_AtomIJNS4_4SM904GMMA27MMA_64x64x16_F32BF16BF16_SSILNSO_5MajorE1ELSQ_0ELNSO_7ScaleInE1ELSR_1EEEEEENS4_6LayoutISC_NS5_IJNSA_ILi0EEESV_SV_EEEEENS5_IJNS4_10UnderscoreESY_SY_EEEEENS4_13SM90_TMA_LOADENS4_14ComposedLayoutINS4_7SwizzleILi3ELi4ELi3EEENS4_18smem_ptr_flag_bitsILi16EEENSU_INS5_IJSF_NSA_ILi8EEEEEENS5_IJSB_SF_EEEEEEEvNS4_8identityES11_NS12_IS14_S16_NSU_INS5_IJS17_SF_EEENS5_IJSF_SB_EEEEEEEvS1C_EENS_8epilogue10collective6detail29Sm90TmaWarpSpecializedAdapterINS1J_15DefaultEpilogueISI_SK_SK_NS1I_6thread17LinearCombinationISI_Li1EffLNS1N_9ScaleType4KindE0ELNS_15FloatRoundStyleE2ESI_EENS1_15EpilogueDefaultEEEEEvvEEEEvNT_6ParamsE)
        .other          _ZN7cutlass13device_kernelINS_4gemm6kernel13GemmUniversalIN4cute5tupleIJiiiiEEENS1_10collective13CollectiveMmaINS1_34MainloopSm90TmaGmmaWarpSpecializedILi7ENS5_IJNS4_1CILi1EEESB_SB_EEENS1_32KernelTmaWarpSpecializedPingpongEEENS5_IJNSA_ILi64EEESF_NSA_ILi128EEEEEENS_10bfloat16_tENS5_IJSB_llEEESI_NS5_IJlSB_lEEENS4_8TiledMMAINS4_8MMA_AtomIJNS4_4SM904GMMA27MMA_64x64x16_F32BF16BF16_SSILNSO_5MajorE1ELSQ_0ELNSO_7ScaleInE1ELSR_1EEEEEENS4_6LayoutISC_NS5_IJNSA_ILi0EEESV_SV_EEEEENS5_IJNS4_10UnderscoreESY_SY_EEEEENS4_13SM90_TMA_LOADENS4_14ComposedLayoutINS4_7SwizzleILi3ELi4ELi3EEENS4_18smem_ptr_flag_bitsILi16EEENSU_INS5_IJSF_NSA_ILi8EEEEEENS5_IJSB_SF_EEEEEEEvNS4_8identityES11_NS12_IS14_S16_NSU_INS5_IJS17_SF_EEENS5_IJSF_SB_EEEEEEEvS1C_EENS_8epilogue10collective6detail29Sm90TmaWarpSpecializedAdapterINS1J_15DefaultEpilogueISI_SK_SK_NS1I_6thread17LinearCombinationISI_Li1EffLNS1N_9ScaleType4KindE0ELNS_15FloatRoundStyleE2ESI_EENS1_15EpilogueDefaultEEEEEvvEEEEvNT_6ParamsE,@"STO_CUDA_ENTRY STV_DEFAULT"
_ZN7cutlass13device_kernelINS_4gemm6kernel13GemmUniversalIN4cute5tupleIJiiiiEEENS1_10collective13CollectiveMmaINS1_34MainloopSm90TmaGmmaWarpSpecializedILi7ENS5_IJNS4_1CILi1EEESB_SB_EEENS1_32KernelTmaWarpSpecializedPingpongEEENS5_IJNSA_ILi64EEESF_NSA_ILi128EEEEEENS_10bfloat16_tENS5_IJSB_llEEESI_NS5_IJlSB_lEEENS4_8TiledMMAINS4_8MMA_AtomIJNS4_4SM904GMMA27MMA_64x64x16_F32BF16BF16_SSILNSO_5MajorE1ELSQ_0ELNSO_7ScaleInE1ELSR_1EEEEEENS4_6LayoutISC_NS5_IJNSA_ILi0EEESV_SV_EEEEENS5_IJNS4_10UnderscoreESY_SY_EEEEENS4_13SM90_TMA_LOADENS4_14ComposedLayoutINS4_7SwizzleILi3ELi4ELi3EEENS4_18smem_ptr_flag_bitsILi16EEENSU_INS5_IJSF_NSA_ILi8EEEEEENS5_IJSB_SF_EEEEEEEvNS4_8identityES11_NS12_IS14_S16_NSU_INS5_IJS17_SF_EEENS5_IJSF_SB_EEEEEEEvS1C_EENS_8epilogue10collective6detail29Sm90TmaWarpSpecializedAdapterINS1J_15DefaultEpilogueISI_SK_SK_NS1I_6thread17LinearCombinationISI_Li1EffLNS1N_9ScaleType4KindE0ELNS_15FloatRoundStyleE2ESI_EENS1_15EpilogueDefaultEEEEEvvEEEEvNT_6ParamsE:
[----:B------:R-:W0:Y:S02]  /*0000*/  LDC R1, c[0x0][0x28] ;  /* 0x00000a00ff017b82 */ /* 0x000e240000000800 */
[----:B0-----:R-:W-:Y:S01]  /*0010*/  VIADD R1, R1, 0xfffffff8 ;  /* 0xfffffff801017836 */ /* 0x001fe20000000000 */
[----:B------:R-:W0:Y:S01]  /*0020*/  S2R R4, SR_TID.X ;  /* 0x0000000000047919 */ /* 0x000e220000002100 */
[----:B------:R-:W-:Y:S01]  /*0030*/  ELECT P0, URZ, PT ;  /* 0x00000000003f782f */ /* 0x000fe20003800000 */
[----:B------:R-:W-:Y:S01]  /*0040*/  BSSY B0, `(.L_x_0) ;  /* 0x000000f000007945 */ /* 0x000fe20003800000 */
[--C-:B0-----:R-:W-:Y:S02]  /*0050*/  SHF.R.U32.HI R0, RZ, 0x5, R4.reuse ;  /* 0x00000005ff007819 */ /* 0x101fe40000011604 */
[----:B------:R-:W-:-:S03]  /*0060*/  SHF.R.U32.HI R5, RZ, 0x7, R4 ;  /* 0x00000007ff057819 */ /* 0x000fc60000011604 */
[----:B------:R-:W0:Y:S04]  /*0070*/  SHFL.IDX PT, R2, R0, RZ, 0x1f ;  /* 0x00001fff00027589 */ /* 0x000e2800000e0000 */
[----:B------:R1:W2:Y:S01]  /*0080*/  SHFL.IDX PT, R7, R5, RZ, 0x1f ;  /* 0x00001fff05077589 */ /* 0x0002a200000e0000 */
[----:B0-----:R-:W-:-:S13]  /*0090*/  ISETP.NE.OR P0, PT, R2, RZ, !P0 ;  /* 0x000000ff0200720c */ /* 0x001fda0004705670 */
[----:B-12---:R-:W-:Y:S05]  /*00a0*/  @P0 BRA `(.L_x_1) ;  /* 0x0000000000200947 */ /* 0x006fea0003800000 */
[----:B------:R-:W-:Y:S02]  /*00b0*/  ULDC.64 UR4, c[0x0][0x198] ;  /* 0x0000660000047ab9 */ /* 0x000fe40000000a00 */
[----:B------:R-:W-:Y:S02]  /*00c0*/  UIADD3 UR6, UP0, UR4, 0xf0, URZ ;  /* 0x000000f004067890 */ /* 0x000fe4000ff1e03f */
[----:B------:R-:W-:Y:S02]  /*00d0*/  UIADD3 UR4, UP1, UR4, 0x1f0, URZ ;  /* 0x000001f004047890 */ /* 0x000fe4000ff3e03f */
[----:B------:R-:W-:Y:S02]  /*00e0*/  UIADD3.X UR7, URZ, UR5, URZ, UP0, !UPT ;  /* 0x000000053f077290 */ /* 0x000fe400087fe43f */
[----:B------:R-:W-:-:S07]  /*00f0*/  UIADD3.X UR5, URZ, UR5, URZ, UP1, !UPT ;  /* 0x000000053f057290 */ /* 0x000fce0008ffe43f */
[----:B------:R0:W-:Y:S02]  /*0100*/  UTMACCTL.PF [UR6] ;  /* 0x00000000060079b9 */ /* 0x0001e40008040000 */
[----:B------:R0:W-:Y:S02]  /*0110*/  UTMACCTL.PF [UR4] ;  /* 0x00000000040079b9 */ /* 0x0001e40008040000 */
[----:B0-----:R-:W-:Y:S01]  /*0120*/  NOP ;  /* 0x0000000000007918 */ /* 0x001fe20000000000 */
.L_x_1:
[----:B------:R-:W-:Y:S05]  /*0130*/  BSYNC B0 ;  /* 0x0000000000007941 */ /* 0x000fea0003800000 */
.L_x_0:
[----:B------:R-:W0:Y:S02]  /*0140*/  SHFL.IDX PT, R3, R0, RZ, 0x1f ;  /* 0x00001fff00037589 */ /* 0x000e2400000e0000 */
[----:B0-----:R-:W-:-:S13]  /*0150*/  ISETP.NE.AND P0, PT, R3, RZ, PT ;  /* 0x000000ff0300720c */ /* 0x001fda0003f05270 */
[----:B------:R-:W-:Y:S05]  /*0160*/  @P0 BRA `(.L_x_2) ;  /* 0x0000000000700947 */ /* 0x000fea0003800000 */
[----:B------:R-:W0:Y:S01]  /*0170*/  S2UR UR8, SR_CgaCtaId ;  /* 0x00000000000879c3 */ /* 0x000e220000008800 */
[----:B------:R-:W-:Y:S01]  /*0180*/  UMOV UR4, 0x400 ;  /* 0x0000040000047882 */ /* 0x000fe20000000000 */
[----:B------:R-:W-:Y:S01]  /*0190*/  UMOV UR5, 0x1 ;  /* 0x0000000100057882 */ /* 0x000fe20000000000 */
[----:B------:R-:W-:Y:S01]  /*01a0*/  UMOV UR6, 0x80 ;  /* 0x0000008000067882 */ /* 0x000fe20000000000 */
[----:B------:R-:W-:Y:S01]  /*01b0*/  ELECT P0, URZ, PT ;  /* 0x00000000003f782f */ /* 0x000fe20003800000 */
[----:B------:R-:W-:-:S04]  /*01c0*/  UIADD3 UR6, -UR6, 0x100000, URZ ;  /* 0x0010000006067890 */ /* 0x000fc8000fffe13f */
[----:B------:R-:W-:Y:S02]  /*01d0*/  USHF.L.U32 UR7, UR6, 0xb, URZ ;  /* 0x0000000b06077899 */ /* 0x000fe4000800063f */
[----:B------:R-:W-:Y:S02]  /*01e0*/  USHF.L.U32 UR6, UR6, 0x1, URZ ;  /* 0x0000000106067899 */ /* 0x000fe4000800063f */
[----:B0-----:R-:W-:Y:S02]  /*01f0*/  ULEA UR8, UR8, UR4, 0x18 ;  /* 0x0000000408087291 */ /* 0x001fe4000f8ec03f */
[----:B------:R-:W-:-:S04]  /*0200*/  UIADD3 UR4, -UR5, 0x100000, URZ ;  /* 0x0010000005047890 */ /* 0x000fc8000fffe13f */
[----:B------:R-:W-:Y:S02]  /*0210*/  USHF.L.U32 UR5, UR4, 0xb, URZ ;  /* 0x0000000b04057899 */ /* 0x000fe4000800063f */
[----:B------:R-:W-:Y:S01]  /*0220*/  USHF.L.U32 UR4, UR4, 0x1, URZ ;  /* 0x0000000104047899 */ /* 0x000fe2000800063f */
[----:B------:R-:W0:Y:S11]  /*0230*/  FENCE.VIEW.ASYNC.S ;  /* 0x00000000000073c6 */ /* 0x000e360000000000 */
[----:B0-----:R0:W1:Y:S01]  /*0240*/  SYNCS.EXCH.64 URZ, [UR8], UR4 ;  /* 0x00000004083f75b2 */ /* 0x0010620008000100 */
[----:B------:R0:W2:Y:S01]  /*0250*/  SYNCS.EXCH.64 URZ, [UR8+0x38], UR6 ;  /* 0x00003806083f75b2 */ /* 0x0000a20008000100 */
[----:B------:R0:W3:Y:S01]  /*0260*/  SYNCS.EXCH.64 URZ, [UR8+0x8], UR4 ;  /* 0x00000804083f75b2 */ /* 0x0000e20008000100 */
[----:B------:R0:W4:Y:S01]  /*0270*/  SYNCS.EXCH.64 URZ, [UR8+0x40], UR6 ;  /* 0x00004006083f75b2 */ /* 0x0001220008000100 */
[----:B------:R0:W0:Y:S01]  /*0280*/  SYNCS.EXCH.64 URZ, [UR8+0x10], UR4 ;  /* 0x00001004083f75b2 */ /* 0x0000220008000100 */
        /* <DEDUP_REMOVED lines=9> */
[----:B------:R-:W-:Y:S01]  /*0320*/  NOP ;  /* 0x0000000000007918 */ /* 0x000fe20000000000 */
.L_x_2:
[----:B------:R-:W5:Y:S01]  /*0330*/  SHFL.IDX PT, R6, R0, RZ, 0x1f ;  /* 0x00001fff00067589 */ /* 0x000f6200000e0000 */
[----:B------:R-:W-:Y:S01]  /*0340*/  ELECT P0, URZ, PT ;  /* 0x00000000003f782f */ /* 0x000fe20003800000 */
[----:B------:R-:W-:Y:S01]  /*0350*/  NOP ;  /* 0x0000000000007918 */ /* 0x000fe20000000000 */
[----:B------:R-:W-:Y:S01]  /*0360*/  ELECT P1, URZ, PT ;  /* 0x00000000003f782f */ /* 0x000fe20003820000 */
[----:B------:R-:W1:Y:S01]  /*0370*/  SHFL.IDX PT, R3, R0, RZ, 0x1f ;  /* 0x00001fff00037589 */ /* 0x000e6200000e0000 */
[----:B0-----:R-:W-:Y:S01]  /*0380*/  UMOV UR4, 0x20 ;  /* 0x0000002000047882 */ /* 0x001fe20000000000 */
[----:B------:R-:W-:Y:S01]  /*0390*/  UMOV UR11, 0x80 ;  /* 0x00000080000b7882 */ /* 0x000fe20000000000 */
[----:B------:R-:W-:Y:S01]  /*03a0*/  NOP ;  /* 0x0000000000007918 */ /* 0x000fe20000000000 */
[----:B------:R-:W0:Y:S01]  /*03b0*/  SHFL.IDX PT, R5, R5, RZ, 0x1f ;  /* 0x00001fff05057589 */ /* 0x000e2200000e0000 */
[C---:B------:R-:W-:Y:S01]  /*03c0*/  VIADD R31, R7.reuse, 0xffffffff ;  /* 0xffffffff071f7836 */ /* 0x040fe20000000000 */
[----:B------:R-:W-:Y:S01]  /*03d0*/  ULDC.64 UR36, c[0x0][0x208] ;  /* 0x0000820000247ab9 */ /* 0x000fe20000000a00 */
[----:B------:R-:W-:-:S03]  /*03e0*/  ISETP.NE.AND P2, PT, R7, RZ, PT ;  /* 0x000000ff0700720c */ /* 0x000fc60003f45270 */
[----:B------:R-:W-:Y:S02]  /*03f0*/  ISETP.GE.U32.AND P3, PT, R31, 0x2, PT ;  /* 0x000000021f00780c */ /* 0x000fe40003f66070 */
[----:B-----5:R-:W-:Y:S02]  /*0400*/  ISETP.NE.OR P0, PT, R6, RZ, !P0 ;  /* 0x000000ff0600720c */ /* 0x020fe40004705670 */
[----:B-1----:R-:W-:Y:S02]  /*0410*/  ISETP.NE.OR P1, PT, R3, RZ, !P1 ;  /* 0x000000ff0300720c */ /* 0x002fe40004f25670 */
[----:B------:R-:W-:Y:S02]  /*0420*/  SHF.R.S32.HI R3, RZ, 0x1f, R2 ;  /* 0x0000001fff037819 */ /* 0x000fe40000011402 */
[----:B0-----:R-:W-:Y:S02]  /*0430*/  R2UR UR43, R5 ;  /* 0x00000000052b72ca */ /* 0x001fe400000e0000 */
[----:B------:R-:W-:-:S05]  /*0440*/  LEA.HI R3, R3, R2, RZ, 0x2 ;  /* 0x0000000203037211 */ /* 0x000fca00078f10ff */
[----:B------:R-:W-:Y:S01]  /*0450*/  VOTEU.ALL UP0, P0 ;  /* 0x00000000003f7886 */ /* 0x000fe20000000000 */
[----:B------:R-:W-:Y:S01]  /*0460*/  LOP3.LUT R3, R3, 0xfffffffc, RZ, 0xc0, !PT ;  /* 0xfffffffc03037812 */ /* 0x000fe200078ec0ff */
[----:B------:R-:W-:-:S03]  /*0470*/  VOTEU.ALL UP1, P1 ;  /* 0x00000000003f7886 */ /* 0x000fc60000820000 */
[----:B------:R-:W0:Y:S01]  /*0480*/  @!UP0 S2UR UR7, SR_CgaCtaId ;  /* 0x00000000000789c3 */ /* 0x000e220000008800 */
[----:B------:R-:W-:Y:S01]  /*0490*/  @!UP0 UMOV UR6, 0x400 ;  /* 0x0000040000068882 */ /* 0x000fe20000000000 */
[----:B------:R-:W-:-:S04]  /*04a0*/  @!UP0 UIADD3 UR4, -UR4, 0x100000, URZ ;  /* 0x0010000004048890 */ /* 0x000fc8000fffe13f */
[----:B------:R-:W-:Y:S02]  /*04b0*/  @!UP0 USHF.L.U32 UR5, UR4, 0xb, URZ ;  /* 0x0000000b04058899 */ /* 0x000fe4000800063f */
[----:B------:R-:W-:Y:S01]  /*04c0*/  @!UP0 USHF.L.U32 UR4, UR4, 0x1, URZ ;  /* 0x0000000104048899 */ /* 0x000fe2000800063f */
[----:B------:R-:W-:Y:S01]  /*04d0*/  IMAD.IADD R14, R2, 0x1, -R3 ;  /* 0x00000001020e7824 */ /* 0x000fe200078e0a03 */
[----:B------:R-:W-:Y:S01]  /*04e0*/  @!UP1 UMOV UR9, 0x400 ;  /* 0x0000040000099882 */ /* 0x000fe20000000000 */
[----:B------:R-:W-:Y:S01]  /*04f0*/  VOTEU.ALL UP2, P1 ;  /* 0x00000000003f7886 */ /* 0x000fe20000840000 */
[----:B------:R-:W-:Y:S01]  /*0500*/  VOTEU.ALL UP3, P1 ;  /* 0x00000000003f7886 */ /* 0x000fe20000860000 */
[----:B------:R-:W-:Y:S01]  /*0510*/  VOTEU.ALL UP4, P1 ;  /* 0x00000000003f7886 */ /* 0x000fe20000880000 */
[----:B------:R-:W1:Y:S01]  /*0520*/  @!UP1 S2UR UR10, SR_CgaCtaId ;  /* 0x00000000000a99c3 */ /* 0x000e620000008800 */
[----:B------:R-:W-:Y:S01]  /*0530*/  VOTEU.ALL UP5, P1 ;  /* 0x00000000003f7886 */ /* 0x000fe200008a0000 */
[----:B------:R-:W-:-:S04]  /*0540*/  SHF.R.S32.HI R3, RZ, 0x1f, R4 ;  /* 0x0000001fff037819 */ /* 0x000fc80000011404 */
[----:B------:R-:W-:-:S04]  /*0550*/  LEA.HI R3, R3, R4, RZ, 0x7 ;  /* 0x0000000403037211 */ /* 0x000fc800078f38ff */
[----:B------:R-:W-:-:S05]  /*0560*/  LOP3.LUT R3, R3, 0xffffff80, RZ, 0xc0, !PT ;  /* 0xffffff8003037812 */ /* 0x000fca00078ec0ff */
[----:B------:R-:W-:Y:S01]  /*0570*/  IMAD.IADD R5, R4, 0x1, -R3 ;  /* 0x0000000104057824 */ /* 0x000fe200078e0a03 */
[----:B0-----:R-:W-:Y:S02]  /*0580*/  @!UP0 ULEA UR8, UR7, UR6, 0x18 ;  /* 0x0000000607088291 */ /* 0x001fe4000f8ec03f */
[----:B------:R-:W-:-:S04]  /*0590*/  @!UP1 UIADD3 UR6, -UR11, 0x100000, URZ ;  /* 0x001000000b069890 */ /* 0x000fc8000fffe13f */
[----:B------:R-:W-:Y:S02]  /*05a0*/  @!UP1 USHF.L.U32 UR7, UR6, 0xb, URZ ;  /* 0x0000000b06079899 */ /* 0x000fe4000800063f */
[----:B------:R-:W-:Y:S01]  /*05b0*/  @!UP1 USHF.L.U32 UR6, UR6, 0x1, URZ ;  /* 0x0000000106069899 */ /* 0x000fe2000800063f */
[----:B------:R-:W-:Y:S01]  /*05c0*/  VOTEU.ALL UP0, P0 ;  /* 0x00000000003f7886 */ /* 0x000fe20000000000 */
[----:B-1----:R-:W-:Y:S01]  /*05d0*/  @!UP1 ULEA UR9, UR10, UR9, 0x18 ;  /* 0x000000090a099291 */ /* 0x002fe2000f8ec03f */
[----:B------:R-:W-:Y:S02]  /*05e0*/  VOTEU.ALL UP1, P0 ;  /* 0x00000000003f7886 */ /* 0x000fe40000020000 */
[----:B------:R-:W-:Y:S01]  /*05f0*/  ULDC.64 UR10, c[0x0][0x598] ;  /* 0x00016600000a7ab9 */ /* 0x000fe20000000a00 */
[----:B------:R-:W-:Y:S01]  /*0600*/  ISETP.NE.AND P0, PT, R14, 0x3, PT ;  /* 0x000000030e00780c */ /* 0x000fe20003f05270 */
[----:B------:R-:W0:Y:S02]  /*0610*/  FENCE.VIEW.ASYNC.S ;  /* 0x00000000000073c6 */ /* 0x000e240000000000 */
[----:B0-----:R0:W2:Y:S01]  /*0620*/  @!UP0 SYNCS.EXCH.64 URZ, [UR8+0xa0], UR4 ;  /* 0x0000a004083f85b2 */ /* 0x0010a20008000100 */
[----:B------:R-:W-:-:S02]  /*0630*/  ISETP.NE.U32.AND P1, PT, RZ, UR10, PT ;  /* 0x0000000aff007c0c */ /* 0x000fc4000bf25070 */
[----:B------:R-:W-:Y:S02]  /*0640*/  ISETP.EQ.OR P0, PT, R14, RZ, !P0 ;  /* 0x000000ff0e00720c */ /* 0x000fe40004702670 */
[----:B------:R-:W-:Y:S02]  /*0650*/  ISETP.NE.AND.EX P1, PT, RZ, UR11, PT, P1 ;  /* 0x0000000bff007c0c */ /* 0x000fe4000bf25310 */
[----:B------:R-:W-:-:S04]  /*0660*/  ISETP.EQ.AND P0, PT, R7, RZ, P0 ;  /* 0x000000ff0700720c */ /* 0x000fc80000702270 */
[----:B------:R-:W-:-:S04]  /*0670*/  SEL R23, RZ, 0x1, !P0 ;  /* 0x00000001ff177807 */ /* 0x000fc80004000000 */
[----:B------:R-:W-:Y:S01]  /*0680*/  SEL R23, R23, 0x2, P3 ;  /* 0x0000000217177807 */ /* 0x000fe20001800000 */
[----:B------:R0:W2:Y:S01]  /*0690*/  @!UP1 SYNCS.EXCH.64 URZ, [UR8+0xa8], UR4 ;  /* 0x0000a804083f95b2 */ /* 0x0000a20008000100 */
[----:B------:R-:W-:Y:S01]  /*06a0*/  NOP ;  /* 0x0000000000007918 */ /* 0x000fe20000000000 */
[----:B------:R0:W2:Y:S01]  /*06b0*/  @!UP2 SYNCS.EXCH.64 URZ, [UR9+0x80], UR6 ;  /* 0x00008006093fa5b2 */ /* 0x0000a20008000100 */
[----:B------:R0:W2:Y:S01]  /*06c0*/  @!UP3 SYNCS.EXCH.64 URZ, [UR9+0x88], UR6 ;  /* 0x00008806093fb5b2 */ /* 0x0000a20008000100 */
[----:B------:R0:W2:Y:S01]  /*06d0*/  @!UP4 SYNCS.EXCH.64 URZ, [UR9+0x90], UR6 ;  /* 0x00009006093fc5b2 */ /* 0x0000a20008000100 */
[----:B------:R0:W2:Y:S01]  /*06e0*/  @!UP5 SYNCS.EXCH.64 URZ, [UR9+0x98], UR6 ;  /* 0x00009806093fd5b2 */ /* 0x0000a20008000100 */
[----:B------:R-:W-:Y:S01]  /*06f0*/  NOP ;  /* 0x0000000000007918 */ /* 0x000fe20000000000 */
[----:B--234-:R-:W-:Y:S06]  /*0700*/  BAR.SYNC.DEFER_BLOCKING 0x0 ;  /* 0x0000000000007b1d */ /* 0x01cfec0000010000 */
[----:B0-----:R-:W-:Y:S05]  /*0710*/  @!P1 BRA `(.L_x_3) ;  /* 0x00000000001c9947 */ /* 0x001fea0003800000 */
[----:B------:R-:W0:Y:S02]  /*0720*/  LDC.64 R2, c[0x0][0x598] ;  /* 0x00016600ff027b82 */ /* 0x000e240000000a00 */
[----:B0-----:R-:W2:Y:S02]  /*0730*/  LDG.E.64 R2, desc[UR36][R2.64] ;  /* 0x0000002402027981 */ /* 0x001ea4000c1e1b00 */
[----:B--2---:R-:W-:-:S04]  /*0740*/  ISETP.NE.U32.AND P0, PT, R2, RZ, PT ;  /* 0x000000ff0200720c */ /* 0x004fc80003f05070 */
[----:B------:R-:W-:-:S13]  /*0750*/  ISETP.NE.AND.EX P0, PT, R3, RZ, PT, P0 ;  /* 0x000000ff0300720c */ /* 0x000fda0003f05300 */
[----:B------:R-:W-:Y:S05]  /*0760*/  @!P0 BRA `(.L_x_3) ;  /* 0x0000000000088947 */ /* 0x000fea0003800000 */
[----:B------:R1:W5:Y:S01]  /*0770*/  LD.E R56, desc[UR36][R2.64] ;  /* 0x0000002402387980 */ /* 0x000362000c101900 */
[----:B------:R-:W-:Y:S05]  /*0780*/  BRA `(.L_x_4) ;  /* 0x0000000000247947 */ /* 0x000fea0003800000 */
.L_x_3:
[----:B------:R-:W-:Y:S02]  /*0790*/  ULDC.64 UR4, c[0x0][0x588] ;  /* 0x0001620000047ab9 */ /* 0x000fe40000000a00 */
[----:B------:R-:W-:-:S04]  /*07a0*/  ISETP.NE.U32.AND P0, PT, RZ, UR4, PT ;  /* 0x00000004ff007c0c */ /* 0x000fc8000bf05070 */
[----:B------:R-:W-:-:S13]  /*07b0*/  ISETP.NE.AND.EX P0, PT, RZ, UR5, PT, P0 ;  /* 0x00000005ff007c0c */ /* 0x000fda000bf05300 */
[----:B------:R-:W-:Y:S05]  /*07c0*/  @!P0 BRA `(.L_x_5) ;  /* 0x00000000000c8947 */ /* 0x000fea0003800000 */
[----:B------:R-:W0:Y:S02]  /*07d0*/  LDC.64 R56, c[0x0][0x588] ;  /* 0x00016200ff387b82 */ /* 0x000e240000000a00 */
[----:B0-----:R0:W5:Y:S01]  /*07e0*/  LDG.E R56, desc[UR36][R56.64] ;  /* 0x0000002438387981 */ /* 0x001162000c1e1900 */
[----:B------:R-:W-:Y:S05]  /*07f0*/  BRA `(.L_x_4) ;  /* 0x0000000000087947 */ /* 0x000fea0003800000 */
.L_x_5:
[----:B------:R-:W-:Y:S02]  /*0800*/  ULDC UR4, c[0x0][0x580] ;  /* 0x0001600000047ab9 */ /* 0x000fe40000000800 */
[----:B------:R-:W-:-:S07]  /*0810*/  IMAD.U32 R56, RZ, RZ, UR4 ;  /* 0x00000004ff387e24 */ /* 0x000fce000f8e00ff */
.L_x_4:
[----:B------:R-:W-:Y:S02]  /*0820*/  ULDC.64 UR4, c[0x0][0x5a0] ;  /* 0x0001680000047ab9 */ /* 0x000fe40000000a00 */
[----:B------:R-:W-:-:S04]  /*0830*/  ISETP.NE.U32.AND P0, PT, RZ, UR4, PT ;  /* 0x00000004ff007c0c */ /* 0x000fc8000bf05070 */
[----:B------:R-:W-:-:S13]  /*0840*/  ISETP.NE.AND.EX P0, PT, RZ, UR5, PT, P0 ;  /* 0x00000005ff007c0c */ /* 0x000fda000bf05300 */
[----:B------:R-:W-:Y:S05]  /*0850*/  @!P0 BRA `(.L_x_6) ;  /* 0x00000000001c8947 */ /* 0x000fea0003800000 */
[----:B-1----:R-:W1:Y:S02]  /*0860*/  LDC.64 R2, c[0x0][0x5a0] ;  /* 0x00016800ff027b82 */ /* 0x002e640000000a00 */
[----:B-1----:R-:W2:Y:S02]  /*0870*/  LDG.E.64 R2, desc[UR36][R2.64] ;  /* 0x0000002402027981 */ /* 0x002ea4000c1e1b00 */
[----:B--2---:R-:W-:-:S04]  /*0880*/  ISETP.NE.U32.AND P0, PT, R2, RZ, PT ;  /* 0x000000ff0200720c */ /* 0x004fc80003f05070 */
[----:B------:R-:W-:-:S13]  /*0890*/  ISETP.NE.AND.EX P0, PT, R3, RZ, PT, P0 ;  /* 0x000000ff0300720c */ /* 0x000fda0003f05300 */
[----:B------:R-:W-:Y:S05]  /*08a0*/  @!P0 BRA `(.L_x_6) ;  /* 0x0000000000088947 */ /* 0x000fea0003800000 */
[----:B0-----:R2:W5:Y:S01]  /*08b0*/  LD.E R57, desc[UR36][R2.64] ;  /* 0x0000002402397980 */ /* 0x001562000c101900 */
[----:B------:R-:W-:Y:S05]  /*08c0*/  BRA `(.L_x_7) ;  /* 0x0000000000247947 */ /* 0x000fea0003800000 */
.L_x_6:
[----:B------:R-:W-:Y:S02]  /*08d0*/  ULDC.64 UR4, c[0x0][0x590] ;  /* 0x0001640000047ab9 */ /* 0x000fe40000000a00 */
[----:B------:R-:W-:-:S04]  /*08e0*/  ISETP.NE.U32.AND P0, PT, RZ, UR4, PT ;  /* 0x00000004ff007c0c */ /* 0x000fc8000bf05070 */
[----:B------:R-:W-:-:S13]  /*08f0*/  ISETP.NE.AND.EX P0, PT, RZ, UR5, PT, P0 ;  /* 0x00000005ff007c0c */ /* 0x000fda000bf05300 */
[----:B------:R-:W-:Y:S05]  /*0900*/  @!P0 BRA `(.L_x_8) ;  /* 0x00000000000c8947 */ /* 0x000fea0003800000 */
[----:B-1----:R-:W0:Y:S02]  /*0910*/  LDC.64 R2, c[0x0][0x590] ;  /* 0x00016400ff027b82 */ /* 0x002e240000000a00 */
[----:B0-----:R0:W5:Y:S01]  /*0920*/  LDG.E R57, desc[UR36][R2.64] ;  /* 0x0000002402397981 */ /* 0x001162000c1e1900 */
[----:B------:R-:W-:Y:S05]  /*0930*/  BRA `(.L_x_7) ;  /* 0x0000000000087947 */ /* 0x000fea0003800000 */
.L_x_8:
[----:B------:R-:W-:Y:S02]  /*0940*/  ULDC UR4, c[0x0][0x584] ;  /* 0x0001610000047ab9 */ /* 0x000fe40000000800 */
[----:B0-----:R-:W-:-:S07]  /*0950*/  IMAD.U32 R57, RZ, RZ, UR4 ;  /* 0x00000004ff397e24 */ /* 0x001fce000f8e00ff */
.L_x_7:
[----:B012---:R-:W0:Y:S01]  /*0960*/  LDC R2, c[0x0][0x65c] ;  /* 0x00019700ff027b82 */ /* 0x007e220000000800 */
[----:B------:R-:W1:Y:S01]  /*0970*/  S2R R15, SR_CTAID.Y ;  /* 0x00000000000f7919 */ /* 0x000e620000002600 */
[----:B------:R-:W-:Y:S01]  /*0980*/  ULDC UR6, c[0x0][0x28c] ;  /* 0x0000a30000067ab9 */ /* 0x000fe20000000800 */
[----:B------:R-:W-:Y:S01]  /*0990*/  ISETP.NE.AND P0, PT, R7, 0x2, PT ;  /* 0x000000020700780c */ /* 0x000fe20003f05270 */
[----:B------:R-:W-:Y:S01]  /*09a0*/  UIADD3 UR6, UR6, 0x7f, URZ ;  /* 0x0000007f06067890 */ /* 0x000fe2000fffe03f */
[----:B------:R-:W2:Y:S01]  /*09b0*/  S2R R6, SR_CTAID.X ;  /* 0x0000000000067919 */ /* 0x000ea20000002500 */
[----:B------:R-:W-:Y:S01]  /*09c0*/  UMOV UR38, URZ ;  /* 0x0000003f00267c82 */ /* 0x000fe20008000000 */
[----:B------:R-:W-:Y:S01]  /*09d0*/  UMOV UR39, URZ ;  /* 0x0000003f00277c82 */ /* 0x000fe20008000000 */
[----:B------:R-:W-:Y:S01]  /*09e0*/  USHF.R.S32.HI UR7, URZ, 0x1f, UR6 ;  /* 0x0000001f3f077899 */ /* 0x000fe20008011406 */
[----:B------:R-:W-:-:S03]  /*09f0*/  ULDC.64 UR8, c[0x0][0x650] ;  /* 0x0001940000087ab9 */ /* 0x000fc60000000a00 */
[----:B------:R-:W-:-:S04]  /*0a00*/  ULEA.HI UR7, UR7, UR6, URZ, 0x7 ;  /* 0x0000000607077291 */ /* 0x000fc8000f8f383f */
[----:B------:R-:W-:Y:S01]  /*0a10*/  USHF.R.S32.HI UR40, URZ, 0x7, UR7 ;  /* 0x000000073f287899 */ /* 0x000fe20008011407 */
[----:B0-----:R-:W-:-:S13]  /*0a20*/  ISETP.NE.AND P1, PT, R2, 0x1, PT ;  /* 0x000000010200780c */ /* 0x001fda0003f25270 */
[----:B------:R-:W2:Y:S01]  /*0a30*/  @P1 LDC R17, c[0x0][0x10] ;  /* 0x00000400ff111b82 */ /* 0x000ea20000000800 */
[----:B-1----:R-:W-:Y:S02]  /*0a40*/  @P1 IMAD.MOV.U32 R8, RZ, RZ, R15 ;  /* 0x000000ffff081224 */ /* 0x002fe400078e000f */
[----:B------:R-:W-:Y:S02]  /*0a50*/  @P1 IMAD.MOV.U32 R9, RZ, RZ, RZ ;  /* 0x000000ffff091224 */ /* 0x000fe400078e00ff */
[----:B------:R-:W-:-:S03]  /*0a60*/  @P1 IMAD.MOV.U32 R7, RZ, RZ, RZ ;  /* 0x000000ffff071224 */ /* 0x000fc600078e00ff */
[----:B------:R-:W0:Y:S01]  /*0a70*/  @!P1 LDC R3, c[0x0][0xc] ;  /* 0x00000300ff039b82 */ /* 0x000e220000000800 */
[----:B------:R-:W-:Y:S01]  /*0a80*/  ULDC UR4, c[0x0][0xc] ;  /* 0x0000030000047ab9 */ /* 0x000fe20000000800 */
[----:B------:R-:W-:Y:S02]  /*0a90*/  ULDC UR5, c[0x0][0x10] ;  /* 0x0000040000057ab9 */ /* 0x000fe40000000800 */
[----:B------:R-:W-:-:S04]  /*0aa0*/  UIMAD.WIDE.U32 UR4, UR4, UR5, URZ ;  /* 0x00000005040472a5 */ /* 0x000fc8000f8e003f */
[----:B------:R-:W1:Y:S01]  /*0ab0*/  LDC R0, c[0x0][0x14] ;  /* 0x00000500ff007b82 */ /* 0x000e620000000800 */
[----:B--2---:R-:W-:-:S04]  /*0ac0*/  @P1 IMAD.WIDE.U32 R16, R6, R17, R8 ;  /* 0x0000001106101225 */ /* 0x004fc800078e0008 */
[----:B------:R-:W-:Y:S02]  /*0ad0*/  @P1 IMAD.IADD R17, R17, 0x1, R7 ;  /* 0x0000000111111824 */ /* 0x000fe400078e0207 */
[----:B------:R-:W-:Y:S02]  /*0ae0*/  IMAD.MOV.U32 R7, RZ, RZ, RZ ;  /* 0x000000ffff077224 */ /* 0x000fe400078e00ff */
[----:B0-----:R-:W-:-:S04]  /*0af0*/  @!P1 IMAD.WIDE.U32 R8, R3, R15, R6 ;  /* 0x0000000f03089225 */ /* 0x001fc800078e0006 */
[----:B------:R-:W-:Y:S02]  /*0b00*/  @!P1 IMAD.MOV.U32 R16, RZ, RZ, R8 ;  /* 0x000000ffff109224 */ /* 0x000fe400078e0008 */
[----:B-1----:R-:W-:-:S04]  /*0b10*/  IMAD.WIDE.U32 R10, R0, UR4, RZ ;  /* 0x00000004000a7c25 */ /* 0x002fc8000f8e00ff */
[----:B------:R-:W-:Y:S01]  /*0b20*/  IMAD R3, R0, UR5, RZ ;  /* 0x0000000500037c24 */ /* 0x000fe2000f8e02ff */
[----:B------:R0:W-:Y:S01]  /*0b30*/  STL.64 [R1], R10 ;  /* 0x0000000a01007387 */ /* 0x0001e20000100a00 */
[----:B------:R-:W-:Y:S02]  /*0b40*/  @!P1 IMAD.MOV.U32 R17, RZ, RZ, R9 ;  /* 0x000000ffff119224 */ /* 0x000fe400078e0009 */
[----:B------:R-:W-:Y:S01]  /*0b50*/  IMAD.IADD R0, R11, 0x1, R3 ;  /* 0x000000010b007824 */ /* 0x000fe200078e0203 */
[----:B------:R-:W-:Y:S06]  /*0b60*/  @P0 BRA `(.L_x_9) ;  /* 0x0000000000280947 */ /* 0x000fec0003800000 */
[----:B------:R-:W-:Y:S01]  /*0b70*/  UIMAD.WIDE.U32 UR4, UR40, 0x24924925, URZ ;  /* 0x24924925280478a5 */ /* 0x000fe2000f8e003f */
[----:B------:R-:W-:Y:S01]  /*0b80*/  IADD3 R16, P0, R16, R10, RZ ;  /* 0x0000000a10107210 */ /* 0x000fe20007f1e0ff */
[----:B------:R-:W-:Y:S02]  /*0b90*/  UISETP.GE.U32.AND UP0, UPT, UR40, 0x7, UPT ;  /* 0x000000072800788c */ /* 0x000fe4000bf06070 */
[----:B------:R-:W-:Y:S02]  /*0ba0*/  UIADD3 UR4, -UR5, UR40, URZ ;  /* 0x0000002805047290 */ /* 0x000fe4000fffe13f */
[----:B------:R-:W-:Y:S01]  /*0bb0*/  IMAD.X R17, R0, 0x1, R17, P0 ;  /* 0x0000000100117824 */ /* 0x000fe200000e0611 */
[----:B------:R-:W-:Y:S01]  /*0bc0*/  UMOV UR39, URZ ;  /* 0x0000003f00277c82 */ /* 0x000fe20008000000 */
[----:B------:R-:W-:-:S04]  /*0bd0*/  ULEA.HI UR4, UR4, UR5, URZ, 0x1f ;  /* 0x0000000504047291 */ /* 0x000fc8000f8ff83f */
[----:B------:R-:W-:-:S04]  /*0be0*/  USHF.R.U32.HI UR4, URZ, 0x2, UR4 ;  /* 0x000000023f047899 */ /* 0x000fc80008011604 */
[----:B------:R-:W-:Y:S02]  /*0bf0*/  @UP0 ULOP3.LUT UR39, UR4, 0x1, URZ, 0xc0, !UPT ;  /* 0x0000000104270892 */ /* 0x000fe4000f8ec03f */
[----:B------:R-:W-:-:S12]  /*0c00*/  UIMAD UR38, UR4, -0x7, UR40 ;  /* 0xfffffff9042678a4 */ /* 0x000fd8000f8e0228 */
.L_x_9:
[----:B------:R-:W-:Y:S01]  /*0c10*/  ISETP.GE.U32.AND P0, PT, R16, UR8, PT ;  /* 0x0000000810007c0c */ /* 0x000fe2000bf06070 */
[----:B------:R-:W-:Y:S01]  /*0c20*/  IMAD.MOV.U32 R22, RZ, RZ, -0x1 ;  /* 0xffffffffff167424 */ /* 0x000fe200078e00ff */
[----:B------:R-:W-:Y:S01]  /*0c30*/  PRMT R3, RZ, 0x7610, R3 ;  /* 0x00007610ff037816 */ /* 0x000fe20000000003 */
[----:B------:R-:W-:Y:S01]  /*0c40*/  IMAD.MOV.U32 R18, RZ, RZ, -0x1 ;  /* 0xffffffffff127424 */ /* 0x000fe200078e00ff */
[----:B------:R-:W-:Y:S01]  /*0c50*/  ISETP.GE.U32.AND.EX P0, PT, R17, UR9, PT, P0 ;  /* 0x0000000911007c0c */ /* 0x000fe2000bf06100 */
[----:B------:R-:W-:-:S12]  /*0c60*/  IMAD.MOV.U32 R19, RZ, RZ, -0x1 ;  /* 0xffffffffff137424 */ /* 0x000fd800078e00ff */
[----:B------:R-:W-:Y:S05]  /*0c70*/  @P0 BRA `(.L_x_10) ;  /* 0x0000000400580947 */ /* 0x000fea0003800000 */
[----:B------:R-:W1:Y:S01]  /*0c80*/  LDC.64 R20, c[0x0][0x628] ;  /* 0x00018a00ff147b82 */ /* 0x000e620000000a00 */
[----:B------:R-:W-:Y:S02]  /*0c90*/  IMAD.MOV.U32 R8, RZ, RZ, R16 ;  /* 0x000000ffff087224 */ /* 0x000fe400078e0010 */
[----:B------:R-:W-:-:S05]  /*0ca0*/  IMAD.MOV.U32 R9, RZ, RZ, R17 ;  /* 0x000000ffff097224 */ /* 0x000fca00078e0011 */
[----:B------:R-:W2:Y:S08]  /*0cb0*/  LDC R18, c[0x0][0x630] ;  /* 0x00018c00ff127b82 */ /* 0x000eb00000000800 */
[----:B------:R-:W3:Y:S01]  /*0cc0*/  LDC.64 R24, c[0x0][0x620] ;  /* 0x00018800ff187b82 */ /* 0x000ee20000000a00 */
[----:B-1----:R-:W-:-:S04]  /*0cd0*/  ISETP.NE.U32.AND P0, PT, R20, RZ, PT ;  /* 0x000000ff1400720c */ /* 0x002fc80003f05070 */
[----:B------:R-:W-:-:S13]  /*0ce0*/  ISETP.NE.AND.EX P0, PT, R21, RZ, PT, P0 ;  /* 0x000000ff1500720c */ /* 0x000fda0003f05300 */
[----:B--23--:R-:W-:Y:S05]  /*0cf0*/  @!P0 BRA `(.L_x_11) ;  /* 0x0000000000288947 */ /* 0x00cfea0003800000 */
[----:B------:R-:W1:Y:S02]  /*0d00*/  LDC R3, c[0x0][0x634] ;  /* 0x00018d00ff037b82 */ /* 0x000e640000000800 */
[----:B-1----:R-:W-:-:S05]  /*0d10*/  IADD3 R3, P0, R16, R3, RZ ;  /* 0x0000000310037210 */ /* 0x002fca0007f1e0ff */
[----:B------:R-:W-:-:S04]  /*0d20*/  IMAD.X R19, RZ, RZ, R17, P0 ;  /* 0x000000ffff137224 */ /* 0x000fc800000e0611 */
[----:B------:R-:W-:-:S04]  /*0d30*/  IMAD.WIDE.U32 R8, R19, R20, RZ ;  /* 0x0000001413087225 */ /* 0x000fc800078e00ff */
[----:B0-----:R-:W-:-:S04]  /*0d40*/  IMAD.WIDE.U32 R10, P0, R3, R21, R8 ;  /* 0x00000015030a7225 */ /* 0x001fc80007800008 */
[----:B------:R-:W-:-:S04]  /*0d50*/  IMAD.WIDE.U32 R8, R3, R20, RZ ;  /* 0x0000001403087225 */ /* 0x000fc800078e00ff */
[----:B------:R-:W-:Y:S01]  /*0d60*/  IMAD.X R13, RZ, RZ, RZ, P0 ;  /* 0x000000ffff0d7224 */ /* 0x000fe200000e06ff */
[----:B------:R-:W-:Y:S01]  /*0d70*/  IADD3 RZ, P0, R9, R10, RZ ;  /* 0x0000000a09ff7210 */ /* 0x000fe20007f1e0ff */
[----:B------:R-:W-:-:S04]  /*0d80*/  IMAD.MOV.U32 R12, RZ, RZ, R11 ;  /* 0x000000ffff0c7224 */ /* 0x000fc800078e000b */
[----:B------:R-:W-:-:S08]  /*0d90*/  IMAD.WIDE.U32.X R8, R19, R21, R12, P0 ;  /* 0x0000001513087225 */ /* 0x000fd000000e040c */
.L_x_11:
[-CC-:B------:R-:W-:Y:S01]  /*0da0*/  SHF.R.U64 R30, R8, R18.reuse, R9.reuse ;  /* 0x00000012081e7219 */ /* 0x180fe20000001209 */
[----:B------:R-:W1:Y:S01]  /*0db0*/  LDC R12, c[0x0][0x618] ;  /* 0x00018600ff0c7b82 */ /* 0x000e620000000800 */
[----:B------:R-:W-:Y:S01]  /*0dc0*/  SHF.R.U32.HI R7, RZ, R18, R9 ;  /* 0x00000012ff077219 */ /* 0x000fe20000011609 */
[----:B------:R-:W-:Y:S01]  /*0dd0*/  ULDC UR4, c[0x0][0x150] ;  /* 0x0000540000047ab9 */ /* 0x000fe20000000800 */
[----:B0-----:R-:W-:Y:S02]  /*0de0*/  IADD3 R11, P0, RZ, -R30, RZ ;  /* 0x8000001eff0b7210 */ /* 0x001fe40007f1e0ff */
[----:B------:R-:W-:-:S03]  /*0df0*/  I2FP.F32.U32 R3, R6 ;  /* 0x0000000600037245 */ /* 0x000fc60000201000 */
[----:B------:R-:W0:Y:S01]  /*0e00*/  LDC.64 R26, c[0x0][0x640] ;  /* 0x00019000ff1a7b82 */ /* 0x000e220000000a00 */
[----:B------:R-:W-:Y:S02]  /*0e10*/  IMAD.X R13, RZ, RZ, ~R7, P0 ;  /* 0x000000ffff0d7224 */ /* 0x000fe400000e0e07 */
[----:B------:R-:W-:Y:S01]  /*0e20*/  FMUL R3, R3, UR4 ;  /* 0x0000000403037c20 */ /* 0x000fe20008400000 */
[----:B------:R-:W-:Y:S01]  /*0e30*/  IMAD.WIDE.U32 R8, R11, R24, R16 ;  /* 0x000000180b087225 */ /* 0x000fe200078e0010 */
[----:B------:R-:W-:-:S03]  /*0e40*/  ULDC UR4, c[0x0][0x154] ;  /* 0x0000550000047ab9 */ /* 0x000fc60000000800 */
[----:B------:R-:W-:Y:S01]  /*0e50*/  IMAD R10, R13, R24, RZ ;  /* 0x000000180d0a7224 */ /* 0x000fe200078e02ff */
[----:B------:R-:W2:Y:S01]  /*0e60*/  LDC R7, c[0x0][0x144] ;  /* 0x00005100ff077b82 */ /* 0x000ea20000000800 */
[----:B------:R-:W3:Y:S02]  /*0e70*/  F2I.U32.TRUNC.NTZ R3, R3 ;  /* 0x0000000300037305 */ /* 0x000ee4000020f000 */
[----:B------:R-:W-:-:S04]  /*0e80*/  IMAD R11, R11, R25, R10 ;  /* 0x000000190b0b7224 */ /* 0x000fc800078e020a */
[----:B------:R-:W-:Y:S01]  /*0e90*/  IMAD.IADD R9, R9, 0x1, R11 ;  /* 0x0000000109097824 */ /* 0x000fe200078e020b */
[----:B------:R-:W4:Y:S01]  /*0ea0*/  LDC R18, c[0x0][0x608] ;  /* 0x00018200ff127b82 */ /* 0x000f220000000800 */
[----:B------:R-:W-:-:S03]  /*0eb0*/  IMAD.MOV.U32 R11, RZ, RZ, -0x1 ;  /* 0xffffffffff0b7424 */ /* 0x000fc600078e00ff */
[-C--:B-1----:R-:W-:Y:S02]  /*0ec0*/  SHF.R.U64 R22, R8, R12.reuse, R9 ;  /* 0x0000000c08167219 */ /* 0x082fe40000001209 */
[----:B------:R-:W-:Y:S02]  /*0ed0*/  I2FP.F32.U32 R8, R15 ;  /* 0x0000000f00087245 */ /* 0x000fe40000201000 */
[----:B------:R-:W1:Y:S01]  /*0ee0*/  LDC R24, c[0x0][0x658] ;  /* 0x00019600ff187b82 */ /* 0x000e620000000800 */
[----:B0-----:R-:W-:Y:S01]  /*0ef0*/  ISETP.NE.U32.AND P0, PT, R26, RZ, PT ;  /* 0x000000ff1a00720c */ /* 0x001fe20003f05070 */
[----:B---3--:R-:W-:Y:S01]  /*0f00*/  IMAD.MOV R10, RZ, RZ, -R3 ;  /* 0x000000ffff0a7224 */ /* 0x008fe200078e0a03 */
[----:B------:R-:W-:Y:S01]  /*0f10*/  SHF.R.U32.HI R9, RZ, R12, R9 ;  /* 0x0000000cff097219 */ /* 0x000fe20000011609 */
[----:B------:R-:W-:Y:S01]  /*0f20*/  FMUL R8, R8, UR4 ;  /* 0x0000000408087c20 */ /* 0x000fe20008400000 */
[----:B------:R-:W-:-:S03]  /*0f30*/  ISETP.NE.AND.EX P0, PT, R27, RZ, PT, P0 ;  /* 0x000000ff1b00720c */ /* 0x000fc60003f05300 */
[----:B------:R-:W0:Y:S01]  /*0f40*/  LDC R20, c[0x0][0x148] ;  /* 0x00005200ff147b82 */ /* 0x000e220000000800 */
[----:B--2---:R-:W-:-:S07]  /*0f50*/  IMAD R3, R7, R10, R6 ;  /* 0x0000000a07037224 */ /* 0x004fce00078e0206 */
[----:B------:R-:W2:Y:S01]  /*0f60*/  LDC R21, c[0x0][0x600] ;  /* 0x00018000ff157b82 */ /* 0x000ea20000000800 */
[-CC-:B----4-:R-:W-:Y:S02]  /*0f70*/  SHF.R.U64 R32, R22, R18.reuse, R9.reuse ;  /* 0x0000001216207219 */ /* 0x190fe40000001209 */
[----:B------:R-:W-:Y:S01]  /*0f80*/  SHF.R.U32.HI R7, RZ, R18, R9 ;  /* 0x00000012ff077219 */ /* 0x000fe20000011609 */
[----:B------:R-:W-:Y:S01]  /*0f90*/  IMAD.MOV.U32 R9, RZ, RZ, 0x1 ;  /* 0x00000001ff097424 */ /* 0x000fe200078e00ff */
[----:B------:R3:W4:Y:S03]  /*0fa0*/  F2I.U32.TRUNC.NTZ R18, R8 ;  /* 0x0000000800127305 */ /* 0x000726000020f000 */
[----:B------:R-:W0:Y:S01]  /*0fb0*/  LDC R25, c[0x0][0x648] ;  /* 0x00019200ff197b82 */ /* 0x000e220000000800 */
[-C--:B-1----:R-:W-:Y:S02]  /*0fc0*/  SHF.L.U32 R6, R11, R24.reuse, RZ ;  /* 0x000000180b067219 */ /* 0x082fe400000006ff */
[----:B------:R-:W-:-:S02]  /*0fd0*/  SHF.R.U64 R34, R32, R24, R7 ;  /* 0x0000001820227219 */ /* 0x000fc40000001207 */
[----:B------:R-:W-:Y:S02]  /*0fe0*/  LOP3.LUT R13, RZ, R6, RZ, 0x33, !PT ;  /* 0x00000006ff0d7212 */ /* 0x000fe400078e33ff */
[-C--:B------:R-:W-:Y:S01]  /*0ff0*/  SHF.R.U32.HI R7, RZ, R24.reuse, R7 ;  /* 0x00000018ff077219 */ /* 0x080fe20000011607 */
[----:B------:R-:W1:Y:S01]  /*1000*/  LDC R29, c[0x0][0x638] ;  /* 0x00018e00ff1d7b82 */ /* 0x000e620000000800 */
[----:B------:R-:W-:Y:S01]  /*1010*/  SHF.L.U32 R12, R9, R24, RZ ;  /* 0x00000018090c7219 */ /* 0x000fe200000006ff */
[----:B------:R-:W-:-:S06]  /*1020*/  IMAD.MOV.U32 R6, RZ, RZ, R34 ;  /* 0x000000ffff067224 */ /* 0x000fcc00078e0022 */
[----:B------:R-:W0:Y:S01]  /*1030*/  LDC R28, c[0x0][0x610] ;  /* 0x00018400ff1c7b82 */ /* 0x000e220000000800 */
[----:B---34-:R-:W-:Y:S05]  /*1040*/  @!P0 BRA `(.L_x_12) ;  /* 0x0000000000288947 */ /* 0x018fea0003800000 */
[----:B------:R-:W3:Y:S02]  /*1050*/  LDC R11, c[0x0][0x64c] ;  /* 0x00019300ff0b7b82 */ /* 0x000ee40000000800 */
[----:B---3--:R-:W-:-:S05]  /*1060*/  IADD3 R11, P0, R34, R11, RZ ;  /* 0x0000000b220b7210 */ /* 0x008fca0007f1e0ff */
[----:B------:R-:W-:-:S04]  /*1070*/  IMAD.X R19, RZ, RZ, R7, P0 ;  /* 0x000000ffff137224 */ /* 0x000fc800000e0607 */
[----:B------:R-:W-:-:S04]  /*1080*/  IMAD.WIDE.U32 R6, R19, R26, RZ ;  /* 0x0000001a13067225 */ /* 0x000fc800078e00ff */
[----:B------:R-:W-:-:S04]  /*1090*/  IMAD.WIDE.U32 R8, P0, R11, R27, R6 ;  /* 0x0000001b0b087225 */ /* 0x000fc80007800006 */
[----:B------:R-:W-:-:S04]  /*10a0*/  IMAD.WIDE.U32 R6, R11, R26, RZ ;  /* 0x0000001a0b067225 */ /* 0x000fc800078e00ff */
[----:B------:R-:W-:Y:S01]  /*10b0*/  IMAD.X R11, RZ, RZ, RZ, P0 ;  /* 0x000000ffff0b7224 */ /* 0x000fe200000e06ff */
[----:B------:R-:W-:Y:S01]  /*10c0*/  IADD3 RZ, P0, R7, R8, RZ ;  /* 0x0000000807ff7210 */ /* 0x000fe20007f1e0ff */
[----:B------:R-:W-:-:S04]  /*10d0*/  IMAD.MOV.U32 R10, RZ, RZ, R9 ;  /* 0x000000ffff0a7224 */ /* 0x000fc800078e0009 */
[----:B------:R-:W-:-:S08]  /*10e0*/  IMAD.WIDE.U32.X R6, R19, R27, R10, P0 ;  /* 0x0000001b13067225 */ /* 0x000fd000000e040a */
.L_x_12:
[----:B0-----:R-:W-:Y:S01]  /*10f0*/  SHF.R.U64 R6, R6, R25, R7 ;  /* 0x0000001906067219 */ /* 0x001fe20000001207 */
[----:B--2---:R-:W-:Y:S01]  /*1100*/  VIADD R7, R21, 0xffffffff ;  /* 0xffffffff15077836 */ /* 0x004fe20000000000 */
[----:B------:R-:W-:Y:S01]  /*1110*/  LOP3.LUT R13, R32, R13, RZ, 0xc0, !PT ;  /* 0x0000000d200d7212 */ /* 0x000fe200078ec0ff */
[----:B------:R-:W-:Y:S02]  /*1120*/  IMAD.MOV R18, RZ, RZ, -R18 ;  /* 0x000000ffff127224 */ /* 0x000fe400078e0a12 */
[----:B------:R-:W-:Y:S01]  /*1130*/  IMAD.MOV R8, RZ, RZ, -R6 ;  /* 0x000000ffff087224 */ /* 0x000fe200078e0a06 */
[----:B------:R-:W-:Y:S01]  /*1140*/  LOP3.LUT R7, R22, R7, RZ, 0xc0, !PT ;  /* 0x0000000716077212 */ /* 0x000fe200078ec0ff */
[----:B------:R-:W-:Y:S02]  /*1150*/  IMAD R12, R12, R6, R13 ;  /* 0x000000060c0c7224 */ /* 0x000fe400078e020d */
[----:B------:R-:W-:Y:S02]  /*1160*/  @P1 IMAD R3, R20, R18, R15 ;  /* 0x0000001214031224 */ /* 0x000fe400078e020f */
[----:B-1----:R-:W-:-:S02]  /*1170*/  IMAD R6, R8, R29, R34 ;  /* 0x0000001d08067224 */ /* 0x002fc400078e0222 */
[----:B------:R-:W-:Y:S02]  /*1180*/  IMAD R22, R12, R28, R3 ;  /* 0x0000001c0c167224 */ /* 0x000fe400078e0203 */
[----:B------:R-:W-:Y:S02]  /*1190*/  IMAD R7, R6, R21, R7 ;  /* 0x0000001506077224 */ /* 0x000fe400078e0207 */
[----:B------:R-:W-:Y:S02]  /*11a0*/  IMAD.MOV.U32 R3, RZ, RZ, 0x1 ;  /* 0x00000001ff037424 */ /* 0x000fe400078e00ff */
[----:B------:R-:W-:Y:S01]  /*11b0*/  IMAD.MOV.U32 R19, RZ, RZ, R30 ;  /* 0x000000ffff137224 */ /* 0x000fe200078e001e */
[----:B------:R-:W-:Y:S02]  /*11c0*/  SEL R18, R7, R22, !P1 ;  /* 0x0000001607127207 */ /* 0x000fe40004800000 */
[----:B------:R-:W-:-:S07]  /*11d0*/  SEL R22, R22, R7, !P1 ;  /* 0x0000000716167207 */ /* 0x000fce0004800000 */
.L_x_10:
[----:B------:R-:W-:Y:S05]  /*11e0*/  @!P2 BRA `(.L_x_13) ;  /* 0x0000003800e0a947 */ /* 0x000fea0003800000 */
[----:B------:R-:W-:-:S13]  /*11f0*/  ISETP.GT.U32.AND P0, PT, R31, 0x1, PT ;  /* 0x000000011f00780c */ /* 0x000fda0003f04070 */
[----:B------:R-:W-:Y:S05]  /*1200*/  @P0 EXIT ;  /* 0x000000000000094d */ /* 0x000fea0003800000 */
.L_x_14:
[----:B------:R-:W-:-:S08]  /*1210*/  NOP ;  /* 0x0000000000007918 */ /* 0x000fd00000000000 */
[----:B------:R-:W1:Y:S02]  /*1220*/  USETMAXREG.TRY_ALLOC.CTAPOOL UP0, 0xe8 ;  /* 0x000000e8000079c8 */ /* 0x000e640008000600 */
[----:B-1----:R-:W-:-:S13]  /*1230*/  PLOP3.LUT P0, PT, PT, PT, UP0, 0x80, 0x0 ;  /* 0x000000000000781c */ /* 0x002fda0003f0f008 */
[----:B------:R-:W-:Y:S05]  /*1240*/  @!P0 BRA `(.L_x_14) ;  /* 0xfffffffc00f08947 */ /* 0x000fea000383ffff */
[----:B------:R-:W-:-:S13]  /*1250*/  LOP3.LUT P0, RZ, R3, 0xff, RZ, 0xc0, !PT ;  /* 0x000000ff03ff7812 */ /* 0x000fda000780c0ff */
[----:B------:R-:W-:Y:S05]  /*1260*/  @!P0 EXIT ;  /* 0x000000000000894d */ /* 0x000fea0003800000 */
[----:B------:R-:W2:Y:S01]  /*1270*/  LDL.64 R8, [R1] ;  /* 0x0000000001087983 */ /* 0x000ea20000100a00 */
[----:B------:R-:W-:Y:S01]  /*1280*/  SHF.R.S32.HI R4, RZ, 0x1f, R5 ;  /* 0x0000001fff047819 */ /* 0x000fe20000011405 */
[----:B------:R-:W1:Y:S01]  /*1290*/  S2UR UR4, SR_CgaCtaId ;  /* 0x00000000000479c3 */ /* 0x000e620000008800 */
[----:B------:R-:W-:Y:S01]  /*12a0*/  UMOV UR41, 0x400 ;  /* 0x0000040000297882 */ /* 0x000fe20000000000 */
[----:B------:R-:W-:Y:S01]  /*12b0*/  UISETP.LT.AND UP0, UPT, UR40, 0x1, UPT ;  /* 0x000000012800788c */ /* 0x000fe2000bf01270 */
[CC--:B------:R-:W-:Y:S01]  /*12c0*/  LEA.HI R3, R4.reuse, R5.reuse, RZ, 0x2 ;  /* 0x0000000504037211 */ /* 0x0c0fe200078f10ff */
[----:B------:R-:W-:Y:S01]  /*12d0*/  UIADD3 UR5, UR43, -0x1, URZ ;  /* 0xffffffff2b057890 */ /* 0x000fe2000fffe03f */
[----:B------:R-:W-:Y:S01]  /*12e0*/  LEA.HI R4, R4, R5, RZ, 0x5 ;  /* 0x0000000504047211 */ /* 0x000fe200078f28ff */
[----:B------:R-:W-:Y:S01]  /*12f0*/  USEL UR42, UR40, 0x1, UP0 ;  /* 0x00000001282a7887 */ /* 0x000fe20008000000 */
[--C-:B------:R-:W-:Y:S01]  /*1300*/  SHF.R.S32.HI R58, RZ, 0x2, R3.reuse ;  /* 0x00000002ff3a7819 */ /* 0x100fe20000011403 */
[----:B------:R-:W3:Y:S01]  /*1310*/  LDC R64, c[0x0][0x658] ;  /* 0x00019600ff407b82 */ /* 0x000ee20000000800 */
[----:B------:R-:W-:Y:S01]  /*1320*/  SHF.R.S32.HI R7, RZ, 0x1f, R3 ;  /* 0x0000001fff077819 */ /* 0x000fe20000011403 */
[----:B------:R-:W-:Y:S01]  /*1330*/  UISETP.NE.AND UP0, UPT, UR5, URZ, UPT ;  /* 0x0000003f0500728c */ /* 0x000fe2000bf05270 */
[----:B------:R-:W-:Y:S01]  /*1340*/  LOP3.LUT R6, R3, 0xfffffffc, RZ, 0xc0, !PT ;  /* 0xfffffffc03067812 */ /* 0x000fe200078ec0ff */
[----:B------:R-:W-:Y:S01]  /*1350*/  ULDC UR8, c[0x0][0x284] ;  /* 0x0000a10000087ab9 */ /* 0x000fe20000000800 */
[----:B------:R-:W-:Y:S01]  /*1360*/  LEA.HI R7, R7, R58, RZ, 0x3 ;  /* 0x0000003a07077211 */ /* 0x000fe200078f18ff */
[----:B------:R-:W-:Y:S01]  /*1370*/  USEL UR7, URZ, 0x1, UP0 ;  /* 0x000000013f077887 */ /* 0x000fe20008000000 */
[----:B------:R-:W-:Y:S01]  /*1380*/  SHF.R.S32.HI R3, RZ, 0x5, R4 ;  /* 0x00000005ff037819 */ /* 0x000fe20000011404 */
[----:B------:R-:W4:Y:S01]  /*1390*/  LDC.64 R62, c[0x0][0x5c8] ;  /* 0x00017200ff3e7b82 */ /* 0x000f220000000a00 */
[----:B------:R-:W-:Y:S01]  /*13a0*/  LOP3.LUT R7, R7, 0xfffffff8, RZ, 0xc0, !PT ;  /* 0xfffffff807077812 */ /* 0x000fe200078ec0ff */
[----:B------:R-:W-:Y:S01]  /*13b0*/  IMAD.IADD R6, R5, 0x1, -R6 ;  /* 0x0000000105067824 */ /* 0x000fe200078e0a06 */
[----:B------:R-:W-:Y:S01]  /*13c0*/  LOP3.LUT R72, R23, 0x1, RZ, 0xfc, !PT ;  /* 0x0000000117487812 */ /* 0x000fe200078efcff */
[----:B------:R-:W-:Y:S01]  /*13d0*/  IMAD.MOV.U32 R5, RZ, RZ, 0x1 ;  /* 0x00000001ff057424 */ /* 0x000fe200078e00ff */
[----:B------:R-:W-:Y:S01]  /*13e0*/  USHF.L.U32 UR47, UR40, 0x1, URZ ;  /* 0x00000001282f7899 */ /* 0x000fe2000800063f */
[----:B------:R-:W-:Y:S01]  /*13f0*/  IMAD.IADD R58, R58, 0x1, -R7 ;  /* 0x000000013a3a7824 */ /* 0x000fe200078e0a07 */
[----:B------:R-:W-:Y:S01]  /*1400*/  UIADD3 UR42, -UR42, UR40, URZ ;  /* 0x000000282a2a7290 */ /* 0x000fe2000fffe13f */
[----:B------:R-:W0:Y:S01]  /*1410*/  LDC R65, c[0x0][0x288] ;  /* 0x0000a200ff417b82 */ /* 0x000e220000000800 */
[----:B-1----:R-:W-:Y:S01]  /*1420*/  ULEA UR41, UR4, UR41, 0x18 ;  /* 0x0000002904297291 */ /* 0x002fe2000f8ec03f */
[C-C-:B------:R-:W-:Y:S01]  /*1430*/  IMAD R69, R3.reuse, -0x10, -R58.reuse ;  /* 0xfffffff003457824 */ /* 0x140fe200078e0a3a */
[--C-:B------:R-:W-:Y:S01]  /*1440*/  SHF.R.S32.HI R59, RZ, 0x1f, R58.reuse ;  /* 0x0000001fff3b7819 */ /* 0x100fe2000001143a */
[----:B------:R-:W-:Y:S01]  /*1450*/  USHF.L.U32 UR4, UR5, 0x3, URZ ;  /* 0x0000000305047899 */ /* 0x000fe2000800063f */
[----:B------:R-:W-:Y:S01]  /*1460*/  IMAD.SHL.U32 R60, R6, 0x2, RZ ;  /* 0x00000002063c7824 */ /* 0x000fe200078e00ff */
[----:B------:R-:W-:Y:S01]  /*1470*/  UIADD3 UR6, UR41, 0x1c180, URZ ;  /* 0x0001c18029067890 */ /* 0x000fe2000fffe03f */
[----:B------:R-:W-:Y:S01]  /*1480*/  IMAD.U32 R73, RZ, RZ, UR7 ;  /* 0x00000007ff497e24 */ /* 0x000fe2000f8e00ff */
[----:B------:R-:W1:Y:S01]  /*1490*/  LDC R67, c[0x0][0x600] ;  /* 0x00018000ff437b82 */ /* 0x000e620000000800 */
[----:B------:R-:W-:Y:S01]  /*14a0*/  IMAD.WIDE R58, R3, 0x10, R58 ;  /* 0x00000010033a7825 */ /* 0x000fe200078e023a */
[----:B------:R-:W-:Y:S01]  /*14b0*/  UIADD3 UR5, UR41, 0x180, URZ ;  /* 0x0000018029057890 */ /* 0x000fe2000fffe03f */
[----:B------:R-:W-:Y:S01]  /*14c0*/  SHF.R.S32.HI R61, RZ, 0x1f, R60 ;  /* 0x0000001fff3d7819 */ /* 0x000fe2000001143c */
[----:B------:R-:W-:Y:S01]  /*14d0*/  USHF.R.U32.HI UR6, URZ, 0x4, UR6 ;  /* 0x000000043f067899 */ /* 0x000fe20008011606 */
[----:B------:R-:W-:Y:S01]  /*14e0*/  IMAD.MOV.U32 R3, RZ, RZ, -0x1 ;  /* 0xffffffffff037424 */ /* 0x000fe200078e00ff */
[----:B------:R-:W-:Y:S01]  /*14f0*/  UIADD3 UR48, UR41, 0x80, URZ ;  /* 0x0000008029307890 */ /* 0x000fe2000fffe03f */
[----:B------:R-:W-:Y:S01]  /*1500*/  VIADD R69, R69, UR8 ;  /* 0x0000000845457c36 */ /* 0x000fe20008000000 */
[----:B------:R-:W-:Y:S01]  /*1510*/  ULOP3.LUT UR4, UR4, 0x8, URZ, 0xc0, !UPT ;  /* 0x0000000804047892 */ /* 0x000fe2000f8ec03f */
[C---:B----4-:R-:W-:Y:S01]  /*1520*/  SHF.L.U64.HI R63, R62.reuse, 0x3, R63 ;  /* 0x000000033e3f7819 */ /* 0x050fe2000001023f */
[----:B------:R-:W-:Y:S01]  /*1530*/  USHF.R.U32.HI UR5, URZ, 0x4, UR5 ;  /* 0x000000043f057899 */ /* 0x000fe20008011605 */
[-C--:B---3--:R-:W-:Y:S01]  /*1540*/  SHF.L.U32 R3, R3, R64.reuse, RZ ;  /* 0x0000004003037219 */ /* 0x088fe200000006ff */
[----:B------:R-:W-:Y:S01]  /*1550*/  ULOP3.LUT UR6, UR6, 0x3fff, URZ, 0xc0, !UPT ;  /* 0x00003fff06067892 */ /* 0x000fe2000f8ec03f */
[----:B------:R-:W-:Y:S01]  /*1560*/  SHF.L.U32 R64, R5, R64, RZ ;  /* 0x0000004005407219 */ /* 0x000fe200000006ff */
[----:B------:R-:W-:Y:S01]  /*1570*/  IMAD.SHL.U32 R62, R62, 0x8, RZ ;  /* 0x000000083e3e7824 */ /* 0x000fe200078e00ff */
[----:B------:R-:W-:Y:S01]  /*1580*/  LOP3.LUT R68, RZ, R3, RZ, 0x33, !PT ;  /* 0x00000003ff447212 */ /* 0x000fe200078e33ff */
[----:B0-----:R-:W-:Y:S01]  /*1590*/  IMAD R65, R6, -0x2, R65 ;  /* 0xfffffffe06417824 */ /* 0x001fe200078e0241 */
[----:B------:R-:W-:-:S02]  /*15a0*/  ULEA UR43, UR43, UR48, 0x3 ;  /* 0x000000302b2b7291 */ /* 0x000fc4000f8e183f */
[----:B------:R-:W-:Y:S02]  /*15b0*/  ULOP3.LUT UR49, UR4, 0x8, URZ, 0x3c, !UPT ;  /* 0x0000000804317892 */ /* 0x000fe4000f8e3c3f */
[----:B------:R-:W-:Y:S02]  /*15c0*/  ULOP3.LUT UR44, UR4, 0x18, URZ, 0x3c, !UPT ;  /* 0x00000018042c7892 */ /* 0x000fe4000f8e3c3f */
[----:B------:R-:W-:Y:S01]  /*15d0*/  ULOP3.LUT UR45, UR5, 0x3fff, URZ, 0xc0, !UPT ;  /* 0x00003fff052d7892 */ /* 0x000fe2000f8ec03f */
[----:B-1----:R-:W-:Y:S01]  /*15e0*/  VIADD R67, R67, 0xffffffff ;  /* 0xffffffff43437836 */ /* 0x002fe20000000000 */
[----:B------:R-:W-:Y:S01]  /*15f0*/  ULOP3.LUT UR46, UR6, 0x10000, URZ, 0xfc, !UPT ;  /* 0x00010000062e7892 */ /* 0x000fe2000f8efc3f */
[----:B--2---:R-:W-:-:S11]  /*1600*/  SHF.L.U64.HI R66, R8, 0x1, R0 ;  /* 0x0000000108427819 */ /* 0x004fd60000010200 */
.L_x_98:
[----:B------:R-:W-:-:S04]  /*1610*/  SHF.L.U32 R0, R73, 0x1f, RZ ;  /* 0x0000001f49007819 */ /* 0x000fc800000006ff */
[----:B------:R-:W0:Y:S02]  /*1620*/  SYNCS.PHASECHK.TRANS64.TRYWAIT P0, [UR43+-0x8], R0 ;  /* 0xfffff800ff0075a7 */ /* 0x000e24000800016b */
[----:B01-34-:R-:W-:Y:S05]  /*1630*/  @!P0 BRA `(.L_x_15) ;  /* 0x0000004800388947 */ /* 0x01bfea0003800000 */
.L_x_123:
[----:B------:R-:W-:Y:S02]  /*1640*/  ULDC UR4, c[0x0][0x28c] ;  /* 0x0000a30000047ab9 */ /* 0x000fe40000000800 */
[----:B------:R-:W-:-:S13]  /*1650*/  ISETP.LT.AND P0, PT, RZ, UR4, PT ;  /* 0x00000004ff007c0c */ /* 0x000fda000bf01270 */
[----:B------:R-:W-:Y:S05]  /*1660*/  @P0 BRA `(.L_x_16) ;  /* 0x0000000000400947 */ /* 0x000fea0003800000 */
[----:B0-----:R-:W-:Y:S01]  /*1670*/  MOV R0, 0x0 ;  /* 0x0000000000007802 */ /* 0x001fe20000000f00 */
[----:B------:R-:W-:Y:S01]  /*1680*/  ULDC.64 UR4, c[0x4][0x68] ;  /* 0x01001a0000047ab9 */ /* 0x000fe20000000a00 */
[----:B------:R-:W-:Y:S01]  /*1690*/  ULDC.64 UR6, c[0x4][0x8] ;  /* 0x0100020000067ab9 */ /* 0x000fe20000000a00 */
[----:B------:R-:W-:Y:S01]  /*16a0*/  IMAD.U32 R4, RZ, RZ, UR4 ;  /* 0x00000004ff047e24 */ /* 0x000fe2000f8e00ff */
[----:B------:R0:W1:Y:S01]  /*16b0*/  LDC.64 R14, c[0x4][R0] ;  /* 0x01000000000e7b82 */ /* 0x0000620000000a00 */
[----:B------:R-:W-:Y:S01]  /*16c0*/  IMAD.U32 R5, RZ, RZ, UR5 ;  /* 0x00000005ff057e24 */ /* 0x000fe2000f8e00ff */
[----:B------:R-:W-:Y:S01]  /*16d0*/  ULDC.64 UR4, c[0x4][0x70] ;  /* 0x01001c0000047ab9 */ /* 0x000fe20000000a00 */
[----:B------:R-:W-:Y:S02]  /*16e0*/  IMAD.U32 R10, RZ, RZ, UR6 ;  /* 0x00000006ff0a7e24 */ /* 0x000fe4000f8e00ff */
[----:B------:R-:W-:Y:S02]  /*16f0*/  IMAD.U32 R6, RZ, RZ, UR4 ;  /* 0x00000004ff067e24 */ /* 0x000fe4000f8e00ff */
[----:B------:R-:W-:-:S02]  /*1700*/  IMAD.U32 R7, RZ, RZ, UR5 ;  /* 0x00000005ff077e24 */ /* 0x000fc4000f8e00ff */
[----:B------:R-:W-:Y:S02]  /*1710*/  IMAD.U32 R11, RZ, RZ, UR7 ;  /* 0x00000007ff0b7e24 */ /* 0x000fe4000f8e00ff */
[----:B------:R-:W-:Y:S02]  /*1720*/  IMAD.MOV.U32 R8, RZ, RZ, 0x1e1 ;  /* 0x000001e1ff087424 */ /* 0x000fe400078e00ff */
[----:B------:R-:W-:Y:S02]  /*1730*/  IMAD.MOV.U32 R12, RZ, RZ, 0x1 ;  /* 0x00000001ff0c7424 */ /* 0x000fe400078e00ff */
[----:B0-----:R-:W-:-:S07]  /*1740*/  IMAD.MOV.U32 R13, RZ, RZ, RZ ;  /* 0x000000ffff0d7224 */ /* 0x001fce00078e00ff */
[----:B------:R-:W-:-:S07]  /*1750*/  LEPC R20, `(.L_x_16) ;  /* 0x000000001014794e */ /* 0x000fce0000000000 */
[----:B-1---5:R-:W-:Y:S05]  /*1760*/  CALL.ABS.NOINC R14 ;  /* 0x000000000e007343 */ /* 0x022fea0003c00000 */
.L_x_16:
[----:B------:R-:W-:-:S13]  /*1770*/  ISETP.NE.AND P0, PT, R72, 0x3, PT ;  /* 0x000000034800780c */ /* 0x000fda0003f05270 */
[----:B------:R-:W-:Y:S05]  /*1780*/  @!P0 BRA `(.L_x_17) ;  /* 0x0000000000048947 */ /* 0x000fea0003800000 */
[----:B------:R-:W-:Y:S01]  /*1790*/  BPT.TRAP 0x1 ;  /* 0x000000040000795c */ /* 0x000fe20000300000 */
.L_x_17:
[----:B0-----:R-:W-:Y:S02]  /*17a0*/  IMAD.U32 R3, RZ, RZ, UR38 ;  /* 0x00000026ff037e24 */ /* 0x001fe4000f8e00ff */
[----:B------:R-:W-:-:S03]  /*17b0*/  IMAD.U32 R0, RZ, RZ, UR39 ;  /* 0x00000027ff007e24 */ /* 0x000fc6000f8e00ff */
[----:B------:R-:W-:Y:S02]  /*17c0*/  LEA R3, R3, UR41, 0x3 ;  /* 0x0000002903037c11 */ /* 0x000fe4000f8e18ff */
[----:B------:R-:W-:-:S04]  /*17d0*/  SHF.L.U32 R0, R0, 0x1f, RZ ;  /* 0x0000001f00007819 */ /* 0x000fc800000006ff */
[----:B------:R0:W1:Y:S01]  /*17e0*/  SYNCS.PHASECHK.TRANS64.TRYWAIT P1, [R3+URZ], R0 ;  /* 0x00000000030075a7 */ /* 0x000062000802017f */
[----:B------:R-:W-:Y:S05]  /*17f0*/  @!P0 BRA `(.L_x_18) ;  /* 0x0000000000048947 */ /* 0x000fea0003800000 */
[----:B------:R-:W-:Y:S01]  /*1800*/  BPT.TRAP 0x1 ;  /* 0x000000040000795c */ /* 0x000fe20000300000 */
.L_x_18:
[----:B-1----:R-:W-:Y:S05]  /*1810*/  @P1 BRA `(.L_x_19) ;  /* 0x0000000000081947 */ /* 0x002fea0003800000 */
[----:B------:R-:W1:Y:S02]  /*1820*/  SYNCS.PHASECHK.TRANS64.TRYWAIT P1, [R3+URZ], R0 ;  /* 0x00000000030075a7 */ /* 0x000e64000802017f */
[----:B-1----:R-:W-:Y:S05]  /*1830*/  @!P1 BRA `(.L_x_20) ;  /* 0x0000004400d09947 */ /* 0x002fea0003800000 */
.L_x_19:
[----:B------:R-:W-:Y:S05]  /*1840*/  WARPSYNC.ALL ;  /* 0x0000000000007948 */ /* 0x000fea0003800000 */
[----:B------:R-:W-:Y:S01]  /*1850*/  ULEA UR8, UR38, UR45, 0xa ;  /* 0x0000002d26087291 */ /* 0x000fe2000f8e503f */
[----:B------:R-:W-:Y:S01]  /*1860*/  WARPGROUP.ARRIVE ;  /* 0x00000000000079c5 */ /* 0x000fe20000000000 */
[----:B------:R-:W-:Y:S01]  /*1870*/  ULEA UR9, UR38, UR46, 0xa ;  /* 0x0000002e26097291 */ /* 0x000fe2000f8e503f */
[----:B01----:R-:W-:Y:S01]  /*1880*/  IMAD.U32 R0, RZ, RZ, UR42 ;  /* 0x0000002aff007e24 */ /* 0x003fe2000f8e00ff */
[----:B------:R-:W-:Y:S01]  /*1890*/  UMOV UR5, 0x40000040 ;  /* 0x4000004000057882 */ /* 0x000fe20000000000 */
[----:B------:R-:W-:-:S02]  /*18a0*/  UMOV UR7, 0x40000040 ;  /* 0x4000004000077882 */ /* 0x000fc40000000000 */
[----:B------:R-:W-:Y:S01]  /*18b0*/  UMOV UR4, UR8 ;  /* 0x0000000800047c82 */ /* 0x000fe20008000000 */
[----:B------:R-:W-:Y:S01]  /*18c0*/  ISETP.GE.AND P1, PT, R0, 0x1, PT ;  /* 0x000000010000780c */ /* 0x000fe20003f26270 */
[----:B------:R-:W-:Y:S02]  /*18d0*/  UMOV UR6, UR9 ;  /* 0x0000000900067c82 */ /* 0x000fe40008000000 */
[----:B------:R-:W-:Y:S01]  /*18e0*/  HGMMA.64x64x16.F32.BF16 R24, gdesc[UR4].tnspA, RZ, !UPT, gsb0 ;  /* 0x20e00000041879f0 */ /* 0x000fe2000c0018ff */
[----:B------:R-:W-:Y:S02]  /*18f0*/  UIADD3 UR4, UR8, 0x80, URZ ;  /* 0x0000008008047890 */ /* 0x000fe4000fffe03f */
[----:B------:R-:W-:Y:S01]  /*1900*/  UIADD3 UR6, UR9, 0x2, URZ ;  /* 0x0000000209067890 */ /* 0x000fe2000fffe03f */
[----:B------:R-:W-:Y:S01]  /*1910*/  UMOV UR5, 0x40000040 ;  /* 0x4000004000057882 */ /* 0x000fe20000000000 */
[----:B------:R-:W-:Y:S01]  /*1920*/  UMOV UR7, 0x40000040 ;  /* 0x4000004000077882 */ /* 0x000fe20000000000 */
[----:B------:R-:W-:-:S02]  /*1930*/  WARPGROUP.DEPBAR.LE gsb0, 0x0 ;  /* 0x00008000000079c5 */ /* 0x000fc40000010000 */
[----:B------:R-:W-:-:S06]  /*1940*/  WARPGROUP.ARRIVE ;  /* 0x00000000000079c5 */ /* 0x000fcc0000000000 */
[----:B------:R-:W-:Y:S01]  /*1950*/  HGMMA.64x64x16.F32.BF16 R24, gdesc[UR4].tnspA, R24, gsb0 ;  /* 0x20e00000041879f0 */ /* 0x000fe20008001818 */
[----:B------:R-:W-:Y:S02]  /*1960*/  UIADD3 UR4, UR8, 0x100, URZ ;  /* 0x0000010008047890 */ /* 0x000fe4000fffe03f */
[----:B------:R-:W-:Y:S01]  /*1970*/  UIADD3 UR6, UR9, 0x4, URZ ;  /* 0x0000000409067890 */ /* 0x000fe2000fffe03f */
[----:B------:R-:W-:Y:S01]  /*1980*/  UMOV UR5, 0x40000040 ;  /* 0x4000004000057882 */ /* 0x000fe20000000000 */
[----:B------:R-:W-:Y:S01]  /*1990*/  UMOV UR7, 0x40000040 ;  /* 0x4000004000077882 */ /* 0x000fe20000000000 */
[----:B------:R-:W-:Y:S02]  /*19a0*/  WARPGROUP.DEPBAR.LE gsb0, 0x0 ;  /* 0x00008000000079c5 */ /* 0x000fe40000010000 */
        /* <DEDUP_REMOVED lines=36> */
[----:B------:R-:W-:Y:S03]  /*1bf0*/  HGMMA.64x64x16.F32.BF16 R24, gdesc[UR4].tnspA, R24, gsb0 ;  /* 0x20e00000041879f0 */ /* 0x000fe60008001818 */
[----:B------:R-:W-:Y:S02]  /*1c00*/  WARPGROUP.DEPBAR.LE gsb0, 0x0 ;  /* 0x00008000000079c5 */ /* 0x000fe40000010000 */
[----:B------:R-:W-:Y:S05]  /*1c10*/  @!P1 BRA `(.L_x_21) ;  /* 0x0000000400809947 */ /* 0x000fea0003800000 */
[----:B------:R-:W-:Y:S01]  /*1c20*/  UIADD3 UR8, UR38, 0x1, URZ ;  /* 0x0000000126087890 */ /* 0x000fe2000fffe03f */
[----:B------:R-:W-:Y:S01]  /*1c30*/  IMAD.U32 R0, RZ, RZ, UR42 ;  /* 0x0000002aff007e24 */ /* 0x000fe2000f8e00ff */
[----:B------:R-:W-:Y:S02]  /*1c40*/  UMOV UR9, UR38 ;  /* 0x0000002600097c82 */ /* 0x000fe40008000000 */
[----:B------:R-:W-:-:S04]  /*1c50*/  UISETP.NE.AND UP0, UPT, UR8, 0x7, UPT ;  /* 0x000000070800788c */ /* 0x000fc8000bf05270 */
[----:B------:R-:W-:Y:S02]  /*1c60*/  USEL UR4, URZ, 0x1, UP0 ;  /* 0x000000013f047887 */ /* 0x000fe40008000000 */
[----:B------:R-:W-:Y:S02]  /*1c70*/  USEL UR8, UR8, URZ, UP0 ;  /* 0x0000003f08087287 */ /* 0x000fe40008000000 */
[----:B------:R-:W-:-:S06]  /*1c80*/  ULOP3.LUT UR4, UR39, UR4, URZ, 0x3c, !UPT ;  /* 0x0000000427047292 */ /* 0x000fcc000f8e3c3f */
[----:B------:R-:W-:-:S07]  /*1c90*/  IMAD.U32 R5, RZ, RZ, UR4 ;  /* 0x00000004ff057e24 */ /* 0x000fce000f8e00ff */
.L_x_28:
[----:B01----:R-:W-:Y:S05]  /*1ca0*/  @!P0 BRA `(.L_x_22) ;  /* 0x0000000000048947 */ /* 0x003fea0003800000 */
[----:B------:R-:W-:Y:S01]  /*1cb0*/  BPT.TRAP 0x1 ;  /* 0x000000040000795c */ /* 0x000fe20000300000 */
.L_x_22:
[----:B------:R-:W-:Y:S01]  /*1cc0*/  ULEA UR4, UR8, UR41, 0x3 ;  /* 0x0000002908047291 */ /* 0x000fe2000f8e183f */
[----:B------:R-:W-:-:S08]  /*1cd0*/  SHF.L.U32 R3, R5, 0x1f, RZ ;  /* 0x0000001f05037819 */ /* 0x000fd000000006ff */
[----:B------:R0:W1:Y:S01]  /*1ce0*/  SYNCS.PHASECHK.TRANS64.TRYWAIT P1, [UR4], R3 ;  /* 0x00000003ff0075a7 */ /* 0x0000620008020144 */
[----:B------:R-:W-:Y:S05]  /*1cf0*/  @!P0 BRA `(.L_x_23) ;  /* 0x0000000000048947 */ /* 0x000fea0003800000 */
[----:B------:R-:W-:Y:S01]  /*1d00*/  BPT.TRAP 0x1 ;  /* 0x000000040000795c */ /* 0x000fe20000300000 */
.L_x_23:
[----:B-1----:R-:W-:Y:S05]  /*1d10*/  @P1 BRA `(.L_x_24) ;  /* 0x0000000000081947 */ /* 0x002fea0003800000 */
[----:B------:R-:W1:Y:S02]  /*1d20*/  SYNCS.PHASECHK.TRANS64.TRYWAIT P1, [UR4], R3 ;  /* 0x00000003ff0075a7 */ /* 0x000e640008020144 */
[----:B-1----:R-:W-:Y:S05]  /*1d30*/  @!P1 BRA `(.L_x_25) ;  /* 0x0000004000a49947 */ /* 0x002fea0003800000 */
.L_x_24:
[----:B------:R-:W-:Y:S01]  /*1d40*/  ULEA UR11, UR8, UR45, 0xa ;  /* 0x0000002d080b7291 */ /* 0x000fe2000f8e503f */
[----:B------:R-:W-:Y:S01]  /*1d50*/  WARPGROUP.ARRIVE ;  /* 0x00000000000079c5 */ /* 0x000fe20000000000 */
[----:B------:R-:W-:Y:S01]  /*1d60*/  ULEA UR10, UR8, UR46, 0xa ;  /* 0x0000002e080a7291 */ /* 0x000fe2000f8e503f */
[----:B------:R-:W-:Y:S01]  /*1d70*/  UMOV UR5, 0x40000040 ;  /* 0x4000004000057882 */ /* 0x000fe20000000000 */
[----:B------:R-:W-:-:S03]  /*1d80*/  UMOV UR7, 0x40000040 ;  /* 0x4000004000077882 */ /* 0x000fc60000000000 */
[----:B------:R-:W-:Y:S02]  /*1d90*/  UMOV UR4, UR11 ;  /* 0x0000000b00047c82 */ /* 0x000fe40008000000 */
[----:B------:R-:W-:Y:S02]  /*1da0*/  UMOV UR6, UR10 ;  /* 0x0000000a00067c82 */ /* 0x000fe40008000000 */
[----:B------:R-:W-:Y:S01]  /*1db0*/  HGMMA.64x64x16.F32.BF16 R24, gdesc[UR4].tnspA, R24, gsb0 ;  /* 0x20e00000041879f0 */ /* 0x000fe20008001818 */
        /* <DEDUP_REMOVED lines=51> */
[----:B------:R-:W-:Y:S01]  /*20f0*/  BPT.TRAP 0x1 ;  /* 0x000000040000795c */ /* 0x000fe20000300000 */
.L_x_26:
[----:B------:R-:W-:Y:S01]  /*2100*/  ULEA UR4, UR9, UR41, 0x3 ;  /* 0x0000002909047291 */ /* 0x000fe2000f8e183f */
[----:B------:R-:W-:-:S03]  /*2110*/  ISETP.GT.U32.AND P1, PT, R23, 0x1, PT ;  /* 0x000000011700780c */ /* 0x000fc60003f24070 */
[----:B------:R-:W-:-:S04]  /*2120*/  UIADD3 UR4, UR4, 0x38, URZ ;  /* 0x0000003804047890 */ /* 0x000fc8000fffe03f */
[----:B------:R-:W-:-:S09]  /*2130*/  UPRMT UR4, URZ, 0x654, UR4 ;  /* 0x000006543f047896 */ /* 0x000fd20008000004 */
[----:B------:R-:W-:Y:S01]  /*2140*/  SYNCS.ARRIVE.TRANS64.RED.A1T0 RZ, [UR4], RZ ;  /* 0x000000ffffff79a7 */ /* 0x000fe20008100404 */
[----:B------:R-:W-:Y:S05]  /*2150*/  @P1 BRA `(.L_x_27) ;  /* 0x0000000000041947 */ /* 0x000fea0003800000 */
[----:B------:R-:W-:Y:S01]  /*2160*/  BPT.TRAP 0x1 ;  /* 0x000000040000795c */ /* 0x000fe20000300000 */
.L_x_27:
[----:B------:R-:W-:Y:S01]  /*2170*/  UIADD3 UR8, UR8, 0x1, URZ ;  /* 0x0000000108087890 */ /* 0x000fe2000fffe03f */
[C---:B------:R-:W-:Y:S01]  /*2180*/  ISETP.GT.AND P1, PT, R0.reuse, 0x1, PT ;  /* 0x000000010000780c */ /* 0x040fe20003f24270 */
[----:B------:R-:W-:Y:S01]  /*2190*/  UIADD3 UR9, UR9, 0x1, URZ ;  /* 0x0000000109097890 */ /* 0x000fe2000fffe03f */
[----:B------:R-:W-:Y:S01]  /*21a0*/  VIADD R0, R0, 0xffffffff ;  /* 0xffffffff00007836 */ /* 0x000fe20000000000 */
[----:B------:R-:W-:Y:S02]  /*21b0*/  UISETP.NE.AND UP0, UPT, UR8, 0x7, UPT ;  /* 0x000000070800788c */ /* 0x000fe4000bf05270 */
[----:B------:R-:W-:Y:S02]  /*21c0*/  UISETP.NE.AND UP1, UPT, UR9, 0x7, UPT ;  /* 0x000000070900788c */ /* 0x000fe4000bf25270 */
[----:B------:R-:W-:Y:S02]  /*21d0*/  USEL UR4, URZ, 0x1, UP0 ;  /* 0x000000013f047887 */ /* 0x000fe40008000000 */
[----:B------:R-:W-:-:S02]  /*21e0*/  USEL UR8, UR8, URZ, UP0 ;  /* 0x0000003f08087287 */ /* 0x000fc40008000000 */
[----:B------:R-:W-:Y:S02]  /*21f0*/  USEL UR9, UR9, URZ, UP1 ;  /* 0x0000003f09097287 */ /* 0x000fe40008800000 */
[----:B------:R-:W-:Y:S01]  /*2200*/  LOP3.LUT R5, R5, UR4, RZ, 0x3c, !PT ;  /* 0x0000000405057c12 */ /* 0x000fe2000f8e3cff */
[----:B------:R-:W-:Y:S09]  /*2210*/  @P1 BRA `(.L_x_28) ;  /* 0xfffffff800a01947 */ /* 0x000ff2000383ffff */
.L_x_21:
[----:B------:R-:W2:Y:S01]  /*2220*/  LDC R0, c[0x0][0x28c] ;  /* 0x0000a300ff007b82 */ /* 0x000ea20000000800 */
[----:B01----:R-:W-:-:S04]  /*2230*/  IMAD.U32 R3, RZ, RZ, UR49 ;  /* 0x00000031ff037e24 */ /* 0x003fc8000f8e00ff */
[----:B------:R0:W-:Y:S01]  /*2240*/  SYNCS.ARRIVE.TRANS64.A1T0 RZ, [R3+UR48], RZ ;  /* 0x000000ff03ff79a7 */ /* 0x0001e20008100030 */
[----:B--2---:R-:W-:-:S13]  /*2250*/  ISETP.GE.AND P1, PT, R0, 0x1, PT ;  /* 0x000000010000780c */ /* 0x004fda0003f26270 */
[----:B0-----:R-:W-:Y:S05]  /*2260*/  @!P1 BRA `(.L_x_29) ;  /* 0x00000000003c9947 */ /* 0x001fea0003800000 */
[----:B------:R-:W-:Y:S05]  /*2270*/  @!P0 BRA `(.L_x_30) ;  /* 0x0000000000048947 */ /* 0x000fea0003800000 */
[----:B------:R-:W-:Y:S01]  /*2280*/  BPT.TRAP 0x1 ;  /* 0x000000040000795c */ /* 0x000fe20000300000 */
.L_x_30:
[----:B------:R-:W-:Y:S01]  /*2290*/  UIADD3 UR6, UR38, UR42, URZ ;  /* 0x0000002a26067290 */ /* 0x000fe2000fffe03f */
[----:B------:R-:W-:-:S03]  /*22a0*/  ISETP.GT.U32.AND P0, PT, R23, 0x1, PT ;  /* 0x000000011700780c */ /* 0x000fc60003f04070 */
[----:B------:R-:W-:-:S04]  /*22b0*/  UIMAD.WIDE.U32 UR4, UR6, 0x24924925, URZ ;  /* 0x24924925060478a5 */ /* 0x000fc8000f8e003f */
[----:B------:R-:W-:-:S04]  /*22c0*/  UIADD3 UR4, UR6, -UR5, URZ ;  /* 0x8000000506047290 */ /* 0x000fc8000fffe03f */
[----:B------:R-:W-:-:S04]  /*22d0*/  ULEA.HI UR4, UR4, UR5, URZ, 0x1f ;  /* 0x0000000504047291 */ /* 0x000fc8000f8ff83f */
[----:B------:R-:W-:-:S04]  /*22e0*/  USHF.R.U32.HI UR4, URZ, 0x2, UR4 ;  /* 0x000000023f047899 */ /* 0x000fc80008011604 */
[----:B------:R-:W-:-:S04]  /*22f0*/  UIMAD UR4, UR4, -0x7, UR6 ;  /* 0xfffffff9040478a4 */ /* 0x000fc8000f8e0206 */
[----:B------:R-:W-:-:S04]  /*2300*/  ULEA UR4, UR4, UR41, 0x3 ;  /* 0x0000002904047291 */ /* 0x000fc8000f8e183f */
[----:B------:R-:W-:-:S04]  /*2310*/  UIADD3 UR4, UR4, 0x38, URZ ;  /* 0x0000003804047890 */ /* 0x000fc8000fffe03f */
[----:B------:R-:W-:-:S09]  /*2320*/  UPRMT UR4, URZ, 0x654, UR4 ;  /* 0x000006543f047896 */ /* 0x000fd20008000004 */
[----:B------:R-:W-:Y:S01]  /*2330*/  SYNCS.ARRIVE.TRANS64.RED.A1T0 RZ, [UR4], RZ ;  /* 0x000000ffffff79a7 */ /* 0x000fe20008100404 */
[----:B------:R-:W-:Y:S05]  /*2340*/  @P0 BRA `(.L_x_29) ;  /* 0x0000000000040947 */ /* 0x000fea0003800000 */
[----:B------:R-:W-:Y:S01]  /*2350*/  BPT.TRAP 0x1 ;  /* 0x000000040000795c */ /* 0x000fe20000300000 */
.L_x_29:
[----:B------:R-:W-:Y:S01]  /*2360*/  SHF.L.U32 R0, R73, 0x1f, RZ ;  /* 0x0000001f49007819 */ /* 0x000fe200000006ff */
[----:B------:R-:W-:Y:S01]  /*2370*/  UISETP.GE.U32.AND UP1, UPT, UR47, 0x7, UPT ;  /* 0x000000072f00788c */ /* 0x000fe2000bf26070 */
[----:B------:R-:W-:Y:S01]  /*2380*/  SHF.R.S32.HI R9, RZ, 0x1f, R19 ;  /* 0x0000001fff097819 */ /* 0x000fe20000011413 */
[----:B------:R-:W-:Y:S01]  /*2390*/  UIADD3 UR38, UR38, UR47, URZ ;  /* 0x0000002f26267290 */ /* 0x000fe2000fffe03f */
[----:B------:R-:W0:Y:S03]  /*23a0*/  SYNCS.PHASECHK.TRANS64.TRYWAIT P0, [UR43+0x8], R0 ;  /* 0x00000800ff0075a7 */ /* 0x000e26000800016b */
[----:B------:R-:W-:-:S04]  /*23b0*/  UISETP.GT.U32.AND UP0, UPT, UR38, 0x6, UPT ;  /* 0x000000062600788c */ /* 0x000fc8000bf04070 */
[----:B------:R-:W-:Y:S02]  /*23c0*/  UISETP.LT.U32.AND UP0, UPT, UR47, 0x7, UP0 ;  /* 0x000000072f00788c */ /* 0x000fe40008701070 */
[----:B------:R-:W-:Y:S02]  /*23d0*/  @UP1 UIMAD.WIDE.U32 UR4, UR38, 0x24924925, URZ ;  /* 0x24924925260418a5 */ /* 0x000fe4000f8e003f */
[----:B------:R-:W-:Y:S02]  /*23e0*/  USEL UR6, URZ, 0x1, !UP0 ;  /* 0x000000013f067887 */ /* 0x000fe4000c000000 */
[----:B------:R-:W-:Y:S02]  /*23f0*/  @UP1 UIADD3 UR4, UR38, -UR5, URZ ;  /* 0x8000000526041290 */ /* 0x000fe4000fffe03f */
[----:B------:R-:W-:Y:S02]  /*2400*/  ULOP3.LUT UR39, UR39, UR6, URZ, 0x3c, !UPT ;  /* 0x0000000627277292 */ /* 0x000fe4000f8e3c3f */
[----:B------:R-:W-:-:S04]  /*2410*/  @UP1 ULEA.HI UR4, UR4, UR5, URZ, 0x1f ;  /* 0x0000000504041291 */ /* 0x000fc8000f8ff83f */
[----:B------:R-:W-:-:S04]  /*2420*/  @UP1 USHF.R.U32.HI UR4, URZ, 0x2, UR4 ;  /* 0x000000023f041899 */ /* 0x000fc80008011604 */
[----:B------:R-:W-:Y:S01]  /*2430*/  @UP1 ULOP3.LUT UR39, UR39, 0x1, UR4, 0x78, !UPT ;  /* 0x0000000127271892 */ /* 0x000fe2000f8e7804 */
[----:B0-----:R-:W-:Y:S11]  /*2440*/  @!P0 BRA `(.L_x_31) ;  /* 0x0000003800f88947 */ /* 0x001ff60003800000 */
.L_x_124:
[----:B------:R-:W-:Y:S01]  /*2450*/  ULDC.64 UR4, c[0x0][0x5d0] ;  /* 0x0001740000047ab9 */ /* 0x000fe20000000a00 */
[----:B------:R-:W-:Y:S01]  /*2460*/  ULDC UR6, c[0x0][0x284] ;  /* 0x0000a10000067ab9 */ /* 0x000fe20000000800 */
[----:B0-----:R-:W-:Y:S02]  /*2470*/  IMAD R0, R9, UR4, RZ ;  /* 0x0000000409007c24 */ /* 0x001fe4000f8e02ff */
[----:B------:R-:W-:Y:S02]  /*2480*/  IMAD.SHL.U32 R12, R18, 0x40, RZ ;  /* 0x00000040120c7824 */ /* 0x000fe400078e00ff */
[C---:B------:R-:W-:Y:S02]  /*2490*/  IMAD R3, R19.reuse, UR5, R0 ;  /* 0x0000000513037c24 */ /* 0x040fe4000f8e0200 */
[----:B------:R-:W-:Y:S01]  /*24a0*/  IMAD.SHL.U32 R0, R22, 0x40, RZ ;  /* 0x0000004016007824 */ /* 0x000fe200078e00ff */
[----:B------:R-:W-:Y:S01]  /*24b0*/  SHF.R.S32.HI R13, RZ, 0x1f, R12 ;  /* 0x0000001fff0d7819 */ /* 0x000fe2000001140c */
[----:B------:R-:W-:Y:S01]  /*24c0*/  IMAD.WIDE.U32 R4, R19, UR4, R60 ;  /* 0x0000000413047c25 */ /* 0x000fe2000f8e003c */
[----:B------:R-:W-:-:S02]  /*24d0*/  ULDC.64 UR4, c[0x0][0x5c8] ;  /* 0x0001720000047ab9 */ /* 0x000fc40000000a00 */
[----:B------:R-:W-:Y:S01]  /*24e0*/  ISETP.GE.AND P0, PT, R0, UR6, PT ;  /* 0x0000000600007c0c */ /* 0x000fe2000bf06270 */
[----:B------:R-:W-:Y:S01]  /*24f0*/  ULDC UR6, c[0x0][0x288] ;  /* 0x0000a20000067ab9 */ /* 0x000fe20000000800 */
[----:B------:R-:W-:Y:S01]  /*2500*/  IADD3 R4, P1, R12, R4, RZ ;  /* 0x000000040c047210 */ /* 0x000fe20007f3e0ff */
[----:B------:R-:W-:Y:S01]  /*2510*/  IMAD.WIDE R20, R22, 0x40, R58 ;  /* 0x0000004016147825 */ /* 0x000fe200078e023a */
[----:B------:R-:W-:Y:S02]  /*2520*/  ISETP.GE.OR P0, PT, R12, UR6, P0 ;  /* 0x000000060c007c0c */ /* 0x000fe40008706670 */
[----:B------:R-:W-:Y:S01]  /*2530*/  IADD3.X R5, R13, R5, R3, P1, !PT ;  /* 0x000000050d057210 */ /* 0x000fe20000ffe403 */
[----:B------:R-:W-:-:S04]  /*2540*/  IMAD R7, R21, UR4, RZ ;  /* 0x0000000415077c24 */ /* 0x000fc8000f8e02ff */
[C---:B------:R-:W-:Y:S02]  /*2550*/  IMAD R7, R20.reuse, UR5, R7 ;  /* 0x0000000514077c24 */ /* 0x040fe4000f8e0207 */
[----:B------:R-:W-:-:S04]  /*2560*/  IMAD.WIDE.U32 R70, R20, UR4, R4 ;  /* 0x0000000414467c25 */ /* 0x000fc8000f8e0004 */
[----:B------:R-:W-:Y:S05]  /*2570*/  @P0 BRA `(.L_x_32) ;  /* 0x0000002000580947 */ /* 0x000fea0003800000 */
[----:B-----5:R-:W-:Y:S01]  /*2580*/  FSETP.NEU.AND P0, PT, R57, RZ, PT ;  /* 0x000000ff3900720b */ /* 0x020fe20003f0d000 */
[----:B------:R-:W-:Y:S01]  /*2590*/  IMAD.IADD R22, R65, 0x1, -R12 ;  /* 0x0000000141167824 */ /* 0x000fe200078e0a0c */
[----:B------:R-:W-:Y:S01]  /*25a0*/  BSSY B0, `(.L_x_32) ;  /* 0x0000213000007945 */ /* 0x000fe20003800000 */
[----:B------:R-:W-:Y:S02]  /*25b0*/  IMAD.IADD R0, R69, 0x1, -R0 ;  /* 0x0000000145007824 */ /* 0x000fe400078e0a00 */
[----:B------:R-:W-:Y:S01]  /*25c0*/  IMAD.IADD R7, R71, 0x1, R7 ;  /* 0x0000000147077824 */ /* 0x000fe200078e0207 */
[----:B------:R-:W-:-:S04]  /*25d0*/  ISETP.GT.AND P2, PT, R22, RZ, PT ;  /* 0x000000ff1600720c */ /* 0x000fc80003f44270 */
[----:B------:R-:W-:-:S03]  /*25e0*/  ISETP.GT.AND P1, PT, R0, RZ, P2 ;  /* 0x000000ff0000720c */ /* 0x000fc60001724270 */
[----:B------:R-:W-:Y:S10]  /*25f0*/  @!P0 BRA `(.L_x_33) ;  /* 0x0000001400dc8947 */ /* 0x000ff40003800000 */
[----:B------:R-:W0:Y:S01]  /*2600*/  LDC.64 R74, c[0x0][0x5b8] ;  /* 0x00016e00ff4a7b82 */ /* 0x000e220000000a00 */
[----:B------:R-:W-:-:S07]  /*2610*/  ULDC.64 UR4, c[0x0][0x5c0] ;  /* 0x0001700000047ab9 */ /* 0x000fce0000000a00 */
[----:B------:R-:W1:Y:S08]  /*2620*/  LDC.64 R76, c[0x0][0x5b0] ;  /* 0x00016c00ff4c7b82 */ /* 0x000e700000000a00 */
[----:B------:R-:W2:Y:S01]  /*2630*/  LDC.64 R78, c[0x0][0x5a8] ;  /* 0x00016a00ff4e7b82 */ /* 0x000ea20000000a00 */
[-C--:B0-----:R-:W-:Y:S02]  /*2640*/  IMAD R6, R9, R74.reuse, RZ ;  /* 0x0000004a09067224 */ /* 0x081fe400078e02ff */
[----:B------:R-:W-:-:S04]  /*2650*/  IMAD.WIDE.U32 R4, R19, R74, R60 ;  /* 0x0000004a13047225 */ /* 0x000fc800078e003c */
[----:B------:R-:W-:Y:S01]  /*2660*/  IMAD R71, R19, R75, R6 ;  /* 0x0000004b13477224 */ /* 0x000fe200078e0206 */
[----:B------:R-:W-:Y:S01]  /*2670*/  IADD3 R8, P0, R12, R4, RZ ;  /* 0x000000040c087210 */ /* 0x000fe20007f1e0ff */
[----:B-1----:R-:W-:-:S03]  /*2680*/  IMAD R3, R21, R76, RZ ;  /* 0x0000004c15037224 */ /* 0x002fc600078e02ff */
[----:B------:R-:W-:Y:S01]  /*2690*/  IADD3.X R9, R13, R5, R71, P0, !PT ;  /* 0x000000050d097210 */ /* 0x000fe200007fe447 */
[C---:B------:R-:W-:Y:S02]  /*26a0*/  IMAD R75, R20.reuse, R77, R3 ;  /* 0x0000004d144b7224 */ /* 0x040fe400078e0203 */
[----:B------:R-:W-:-:S04]  /*26b0*/  IMAD.WIDE.U32 R4, R20, R76, R8 ;  /* 0x0000004c14047225 */ /* 0x000fc800078e0008 */
[----:B------:R-:W-:Y:S01]  /*26c0*/  IMAD.IADD R3, R5, 0x1, R75 ;  /* 0x0000000105037824 */ /* 0x000fe200078e024b */
[----:B--2---:R-:W-:-:S04]  /*26d0*/  LEA R10, P0, R4, R78, 0x1 ;  /* 0x0000004e040a7211 */ /* 0x004fc800078008ff */
[----:B------:R-:W-:-:S05]  /*26e0*/  LEA.HI.X R11, R4, R79, R3, 0x1, P0 ;  /* 0x0000004f040b7211 */ /* 0x000fca00000f0c03 */
[----:B------:R-:W2:Y:S01]  /*26f0*/  @P1 LDG.E.LTC128B.U16 R3, desc[UR36][R10.64] ;  /* 0x000000240a031981 */ /* 0x000ea2000c1e1520 */
[----:B------:R-:W-:Y:S01]  /*2700*/  IMAD.WIDE.U32 R4, R20, R76, R12 ;  /* 0x0000004c14047225 */ /* 0x000fe200078e000c */
[----:B------:R-:W-:Y:S02]  /*2710*/  BSSY B1, `(.L_x_34) ;  /* 0x0000015000017945 */ /* 0x000fe40003800000 */
[----:B------:R-:W-:-:S04]  /*2720*/  IADD3 R14, P0, R60, R4, RZ ;  /* 0x000000043c0e7210 */ /* 0x000fc80007f1e0ff */
[----:B------:R-:W-:Y:S02]  /*2730*/  IADD3.X R15, R61, R75, R5, P0, !PT ;  /* 0x0000004b3d0f7210 */ /* 0x000fe400007fe405 */
[----:B------:R-:W-:Y:S01]  /*2740*/  LEA R6, P0, R70, UR4, 0x1 ;  /* 0x0000000446067c11 */ /* 0x000fe2000f8008ff */
[----:B------:R-:W-:-:S03]  /*2750*/  IMAD.WIDE.U32 R14, R19, R74, R14 ;  /* 0x0000004a130e7225 */ /* 0x000fc600078e000e */
[----:B------:R-:W-:Y:S02]  /*2760*/  LEA.HI.X R7, R70, UR5, R7, 0x1, P0 ;  /* 0x0000000546077c11 */ /* 0x000fe400080f0c07 */
[----:B------:R-:W-:-:S04]  /*2770*/  ISETP.GT.AND P0, PT, R22, 0x1, PT ;  /* 0x000000011600780c */ /* 0x000fc80003f04270 */
[----:B------:R-:W-:Y:S01]  /*2780*/  ISETP.GT.AND P3, PT, R0, RZ, P0 ;  /* 0x000000ff0000720c */ /* 0x000fe20000764270 */
[----:B--2---:R-:W-:-:S04]  /*2790*/  IMAD.U32 R4, R3, 0x10000, RZ ;  /* 0x0001000003047824 */ /* 0x004fc800078e00ff */
[----:B------:R-:W-:Y:S01]  /*27a0*/  FMUL R5, R4, R57 ;  /* 0x0000003904057220 */ /* 0x000fe20000400000 */
[----:B------:R-:W-:-:S03]  /*27b0*/  LEA R4, P4, R14, R78, 0x1 ;  /* 0x0000004e0e047211 */ /* 0x000fc600078808ff */
[----:B------:R-:W-:-:S05]  /*27c0*/  FFMA R5, R24, R56, R5 ;  /* 0x0000003818057223 */ /* 0x000fca0000000005 */
[----:B------:R-:W-:Y:S01]  /*27d0*/  F2FP.BF16.F32.PACK_AB R10, RZ, R5 ;  /* 0x00000005ff0a723e */ /* 0x000fe200000010ff */
[----:B------:R-:W-:-:S03]  /*27e0*/  IMAD.IADD R5, R71, 0x1, R15 ;  /* 0x0000000147057824 */ /* 0x000fc600078e020f */
[----:B------:R-:W-:Y:S01]  /*27f0*/  PRMT R11, R10, 0x7610, R11 ;  /* 0x000076100a0b7816 */ /* 0x000fe2000000000b */
[----:B------:R-:W-:Y:S01]  /*2800*/  IMAD.SHL.U32 R10, R76, 0x8, RZ ;  /* 0x000000084c0a7824 */ /* 0x000fe200078e00ff */
[----:B------:R-:W-:-:S03]  /*2810*/  LEA.HI.X R5, R14, R79, R5, 0x1, P4 ;  /* 0x0000004f0e057211 */ /* 0x000fc600020f0c05 */
[----:B------:R0:W-:Y:S02]  /*2820*/  @P1 STG.E.U16 desc[UR36][R6.64], R11 ;  /* 0x0000000b06001986 */ /* 0x0001e4000c101524 */
[----:B0-----:R-:W-:Y:S01]  /*2830*/  SHF.L.U64.HI R11, R76, 0x3, R77 ;  /* 0x000000034c0b7819 */ /* 0x001fe2000001024d */
[----:B------:R-:W-:Y:S06]  /*2840*/  @!P3 BRA `(.L_x_35) ;  /* 0x000000000004b947 */ /* 0x000fec0003800000 */
[----:B------:R0:W5:Y:S02]  /*2850*/  LDG.E.LTC128B.U16 R3, desc[UR36][R4.64+0x2] ;  /* 0x0000022404037981 */ /* 0x000164000c1e1520 */
.L_x_35:
[----:B------:R-:W-:Y:S05]  /*2860*/  BSYNC B1 ;  /* 0x0000000000017941 */ /* 0x000fea0003800000 */
.L_x_34:
[----:B------:R-:W-:Y:S01]  /*2870*/  IMAD.WIDE.U32 R10, R20, R76, R10 ;  /* 0x0000004c140a7225 */ /* 0x000fe200078e000a */
[----:B------:R-:W-:Y:S02]  /*2880*/  ISETP.GT.AND P2, PT, R0, 0x8, P2 ;  /* 0x000000080000780c */ /* 0x000fe40001744270 */
[C---:B-----5:R-:W-:Y:S01]  /*2890*/  PRMT R18, R3.reuse, 0x7610, R18 ;  /* 0x0000761003127816 */ /* 0x060fe20000000012 */
[----:B------:R-:W-:Y:S01]  /*28a0*/  IMAD.U32 R14, R3, 0x10000, RZ ;  /* 0x00010000030e7824 */ /* 0x000fe200078e00ff */
[----:B------:R-:W-:Y:S01]  /*28b0*/  IADD3 R8, P1, R8, R10, RZ ;  /* 0x0000000a08087210 */ /* 0x000fe20007f3e0ff */
[----:B------:R-:W-:Y:S02]  /*28c0*/  IMAD.IADD R75, R75, 0x1, R11 ;  /* 0x000000014b4b7824 */ /* 0x000fe400078e020b */
[----:B------:R-:W-:Y:S02]  /*28d0*/  FMUL R14, R14, R57 ;  /* 0x000000390e0e7220 */ /* 0x000fe40000400000 */
[----:B------:R-:W-:-:S02]  /*28e0*/  IMAD.X R9, R75, 0x1, R9, P1 ;  /* 0x000000014b097824 */ /* 0x000fc400008e0609 */
[----:B------:R-:W-:Y:S01]  /*28f0*/  FFMA R25, R25, R56, R14 ;  /* 0x0000003819197223 */ /* 0x000fe2000000000e */
[----:B------:R-:W-:-:S04]  /*2900*/  LEA R14, P1, R8, R78, 0x1 ;  /* 0x0000004e080e7211 */ /* 0x000fc800078208ff */
[----:B------:R-:W-:Y:S02]  /*2910*/  F2FP.BF16.F32.PACK_AB R25, RZ, R25 ;  /* 0x00000019ff19723e */ /* 0x000fe400000010ff */
[----:B------:R-:W-:-:S03]  /*2920*/  LEA.HI.X R15, R8, R79, R9, 0x1, P1 ;  /* 0x0000004f080f7211 */ /* 0x000fc600008f0c09 */
[----:B------:R1:W-:Y:S04]  /*2930*/  @P3 STG.E.U16 desc[UR36][R6.64+0x2], R25 ;  /* 0x0000021906003986 */ /* 0x0003e8000c101524 */
[----:B------:R-:W2:Y:S01]  /*2940*/  @P2 LDG.E.LTC128B.U16 R18, desc[UR36][R14.64] ;  /* 0x000000240e122981 */ /* 0x000ea2000c1e1520 */
[----:B------:R-:W-:Y:S01]  /*2950*/  IADD3 R12, P1, P3, R60, R10, R12 ;  /* 0x0000000a3c0c7210 */ /* 0x000fe20007b3e00c */
[----:B------:R-:W-:Y:S01]  /*2960*/  BSSY B1, `(.L_x_36) ;  /* 0x0000011000017945 */ /* 0x000fe20003800000 */
[C---:B------:R-:W-:Y:S02]  /*2970*/  SHF.L.U64.HI R11, R62.reuse, 0x1, R63 ;  /* 0x000000013e0b7819 */ /* 0x040fe4000001023f */
[----:B------:R-:W-:Y:S02]  /*2980*/  IADD3.X R13, R61, R75, R13, P1, P3 ;  /* 0x0000004b3d0d7210 */ /* 0x000fe40000fe640d */
[----:B------:R-:W-:-:S02]  /*2990*/  LEA R10, P1, R62, R6, 0x1 ;  /* 0x000000063e0a7211 */ /* 0x000fc400078208ff */
[----:B------:R-:W-:Y:S01]  /*29a0*/  ISETP.GT.AND P0, PT, R0, 0x8, P0 ;  /* 0x000000080000780c */ /* 0x000fe20000704270 */
[----:B------:R-:W-:-:S04]  /*29b0*/  IMAD.WIDE.U32 R12, R19, R74, R12 ;  /* 0x0000004a130c7225 */ /* 0x000fc800078e000c */
[----:B------:R-:W-:Y:S02]  /*29c0*/  IMAD.X R11, R11, 0x1, R7, P1 ;  /* 0x000000010b0b7824 */ /* 0x000fe400008e0607 */
[----:B------:R-:W-:Y:S02]  /*29d0*/  IMAD.IADD R9, R71, 0x1, R13 ;  /* 0x0000000147097824 */ /* 0x000fe400078e020d */
[----:B--2---:R-:W-:-:S04]  /*29e0*/  IMAD.U32 R8, R18, 0x10000, RZ ;  /* 0x0001000012087824 */ /* 0x004fc800078e00ff */
[----:B------:R-:W-:Y:S01]  /*29f0*/  FMUL R3, R8, R57 ;  /* 0x0000003908037220 */ /* 0x000fe20000400000 */
[----:B------:R-:W-:-:S03]  /*2a00*/  LEA R8, P3, R12, R78, 0x1 ;  /* 0x0000004e0c087211 */ /* 0x000fc600078608ff */
[----:B------:R-:W-:Y:S01]  /*2a10*/  FFMA R3, R26, R56, R3 ;  /* 0x000000381a037223 */ /* 0x000fe20000000003 */
[----:B------:R-:W-:-:S04]  /*2a20*/  LEA.HI.X R9, R12, R79, R9, 0x1, P3 ;  /* 0x0000004f0c097211 */ /* 0x000fc800018f0c09 */
[----:B------:R-:W-:-:S05]  /*2a30*/  F2FP.BF16.F32.PACK_AB R3, RZ, R3 ;  /* 0x00000003ff03723e */ /* 0x000fca00000010ff */
[----:B------:R1:W-:Y:S01]  /*2a40*/  @P2 STG.E.U16 desc[UR36][R10.64], R3 ;  /* 0x000000030a002986 */ /* 0x0003e2000c101524 */
[----:B------:R-:W-:Y:S05]  /*2a50*/  @!P0 BRA `(.L_x_37) ;  /* 0x0000000000048947 */ /* 0x000fea0003800000 */
[----:B------:R2:W5:Y:S02]  /*2a60*/  LDG.E.LTC128B.U16 R18, desc[UR36][R8.64+0x2] ;  /* 0x0000022408127981 */ /* 0x000564000c1e1520 */
.L_x_37:
[----:B------:R-:W-:Y:S05]  /*2a70*/  BSYNC B1 ;  /* 0x0000000000017941 */ /* 0x000fea0003800000 */
.L_x_36:
[----:B-----5:R-:W-:Y:S01]  /*2a80*/  IMAD.U32 R12, R18, 0x10000, RZ ;  /* 0x00010000120c7824 */ /* 0x020fe200078e00ff */
[----:B------:R-:W-:Y:S01]  /*2a90*/  ISETP.GT.AND P1, PT, R22, 0x8, PT ;  /* 0x000000081600780c */ /* 0x000fe20003f24270 */
[----:B------:R-:W-:Y:S02]  /*2aa0*/  BSSY B1, `(.L_x_38) ;  /* 0x0000008000017945 */ /* 0x000fe40003800000 */
[----:B------:R-:W-:Y:S01]  /*2ab0*/  FMUL R12, R12, R57 ;  /* 0x000000390c0c7220 */ /* 0x000fe20000400000 */
[----:B------:R-:W-:-:S03]  /*2ac0*/  ISETP.GT.AND P2, PT, R0, RZ, P1 ;  /* 0x000000ff0000720c */ /* 0x000fc60000f44270 */
[----:B------:R-:W-:-:S05]  /*2ad0*/  FFMA R12, R27, R56, R12 ;  /* 0x000000381b0c7223 */ /* 0x000fca000000000c */
[----:B------:R-:W-:-:S05]  /*2ae0*/  F2FP.BF16.F32.PACK_AB R12, RZ, R12 ;  /* 0x0000000cff0c723e */ /* 0x000fca00000010ff */
[----:B------:R3:W-:Y:S01]  /*2af0*/  @P0 STG.E.U16 desc[UR36][R10.64+0x2], R12 ;  /* 0x0000020c0a000986 */ /* 0x0007e2000c101524 */
[----:B------:R-:W-:Y:S05]  /*2b00*/  @!P2 BRA `(.L_x_39) ;  /* 0x000000000004a947 */ /* 0x000fea0003800000 */
[----:B------:R4:W5:Y:S02]  /*2b10*/  LDG.E.LTC128B.U16 R18, desc[UR36][R4.64+0x10] ;  /* 0x0000102404127981 */ /* 0x000964000c1e1520 */
.L_x_39:
[----:B------:R-:W-:Y:S05]  /*2b20*/  BSYNC B1 ;  /* 0x0000000000017941 */ /* 0x000fea0003800000 */
.L_x_38:
[----:B---3-5:R-:W-:Y:S01]  /*2b30*/  IMAD.U32 R12, R18, 0x10000, RZ ;  /* 0x00010000120c7824 */ /* 0x028fe200078e00ff */
[----:B------:R-:W-:Y:S01]  /*2b40*/  ISETP.GT.AND P0, PT, R22, 0x9, PT ;  /* 0x000000091600780c */ /* 0x000fe20003f04270 */
[----:B------:R-:W-:Y:S02]  /*2b50*/  BSSY B1, `(.L_x_40) ;  /* 0x0000008000017945 */ /* 0x000fe40003800000 */
[----:B-1----:R-:W-:Y:S01]  /*2b60*/  FMUL R3, R12, R57 ;  /* 0x000000390c037220 */ /* 0x002fe20000400000 */
[----:B------:R-:W-:-:S03]  /*2b70*/  ISETP.GT.AND P3, PT, R0, RZ, P0 ;  /* 0x000000ff0000720c */ /* 0x000fc60000764270 */
[----:B------:R-:W-:-:S05]  /*2b80*/  FFMA R3, R28, R56, R3 ;  /* 0x000000381c037223 */ /* 0x000fca0000000003 */
[----:B------:R-:W-:-:S05]  /*2b90*/  F2FP.BF16.F32.PACK_AB R3, RZ, R3 ;  /* 0x00000003ff03723e */ /* 0x000fca00000010ff */
[----:B------:R1:W-:Y:S01]  /*2ba0*/  @P2 STG.E.U16 desc[UR36][R6.64+0x10], R3 ;  /* 0x0000100306002986 */ /* 0x0003e2000c101524 */
[----:B------:R-:W-:Y:S05]  /*2bb0*/  @!P3 BRA `(.L_x_41) ;  /* 0x000000000004b947 */ /* 0x000fea0003800000 */
[----:B------:R3:W5:Y:S02]  /*2bc0*/  LDG.E.LTC128B.U16 R18, desc[UR36][R4.64+0x12] ;  /* 0x0000122404127981 */ /* 0x000764000c1e1520 */
.L_x_41:
[----:B------:R-:W-:Y:S05]  /*2bd0*/  BSYNC B1 ;  /* 0x0000000000017941 */ /* 0x000fea0003800000 */
.L_x_40:
[----:B-----5:R-:W-:Y:S01]  /*2be0*/  IMAD.U32 R12, R18, 0x10000, RZ ;  /* 0x00010000120c7824 */ /* 0x020fe200078e00ff */
[----:B------:R-:W-:Y:S01]  /*2bf0*/  ISETP.GT.AND P1, PT, R0, 0x8, P1 ;  /* 0x000000080000780c */ /* 0x000fe20000f24270 */
[----:B------:R-:W-:Y:S02]  /*2c00*/  BSSY B1, `(.L_x_42) ;  /* 0x0000007000017945 */ /* 0x000fe40003800000 */
[----:B------:R-:W-:-:S04]  /*2c10*/  FMUL R12, R12, R57 ;  /* 0x000000390c0c7220 */ /* 0x000fc80000400000 */
[----:B------:R-:W-:-:S05]  /*2c20*/  FFMA R12, R29, R56, R12 ;  /* 0x000000381d0c7223 */ /* 0x000fca000000000c */
[----:B------:R-:W-:-:S05]  /*2c30*/  F2FP.BF16.F32.PACK_AB R12, RZ, R12 ;  /* 0x0000000cff0c723e */ /* 0x000fca00000010ff */
[----:B------:R0:W-:Y:S01]  /*2c40*/  @P3 STG.E.U16 desc[UR36][R6.64+0x12], R12 ;  /* 0x0000120c06003986 */ /* 0x0001e2000c101524 */
[----:B------:R-:W-:Y:S05]  /*2c50*/  @!P1 BRA `(.L_x_43) ;  /* 0x0000000000049947 */ /* 0x000fea0003800000 */
[----:B------:R0:W5:Y:S02]  /*2c60*/  LDG.E.LTC128B.U16 R18, desc[UR36][R8.64+0x10] ;  /* 0x0000102408127981 */ /* 0x000164000c1e1520 */
.L_x_43:
[----:B------:R-:W-:Y:S05]  /*2c70*/  BSYNC B1 ;  /* 0x0000000000017941 */ /* 0x000fea0003800000 */
.L_x_42:
[----:B0----5:R-:W-:Y:S01]  /*2c80*/  IMAD.U32 R12, R18, 0x10000, RZ ;  /* 0x00010000120c7824 */ /* 0x021fe200078e00ff */
[----:B------:R-:W-:Y:S01]  /*2c90*/  ISETP.GT.AND P0, PT, R0, 0x8, P0 ;  /* 0x000000080000780c */ /* 0x000fe20000704270 */
[----:B------:R-:W-:Y:S02]  /*2ca0*/  BSSY B1, `(.L_x_44) ;  /* 0x0000007000017945 */ /* 0x000fe40003800000 */
[----:B-1----:R-:W-:-:S04]  /*2cb0*/  FMUL R3, R12, R57 ;  /* 0x000000390c037220 */ /* 0x002fc80000400000 */
[----:B------:R-:W-:-:S05]  /*2cc0*/  FFMA R3, R30, R56, R3 ;  /* 0x000000381e037223 */ /* 0x000fca0000000003 */
[----:B------:R-:W-:-:S05]  /*2cd0*/  F2FP.BF16.F32.PACK_AB R3, RZ, R3 ;  /* 0x00000003ff03723e */ /* 0x000fca00000010ff */
[----:B------:R0:W-:Y:S01]  /*2ce0*/  @P1 STG.E.U16 desc[UR36][R10.64+0x10], R3 ;  /* 0x000010030a001986 */ /* 0x0001e2000c101524 */
[----:B------:R-:W-:Y:S05]  /*2cf0*/  @!P0 BRA `(.L_x_45) ;  /* 0x0000000000048947 */ /* 0x000fea0003800000 */
[----:B------:R1:W5:Y:S02]  /*2d00*/  LDG.E.LTC128B.U16 R18, desc[UR36][R8.64+0x12] ;  /* 0x0000122408127981 */ /* 0x000364000c1e1520 */
.L_x_45:
[----:B------:R-:W-:Y:S05]  /*2d10*/  BSYNC B1 ;  /* 0x0000000000017941 */ /* 0x000fea0003800000 */
.L_x_44:
        /* <DEDUP_REMOVED lines=10> */
.L_x_47:
[----:B------:R-:W-:Y:S05]  /*2dc0*/  BSYNC B1 ;  /* 0x0000000000017941 */ /* 0x000fea0003800000 */
.L_x_46:
[----:B0----5:R-:W-:Y:S01]  /*2dd0*/  IMAD.U32 R12, R18, 0x10000, RZ ;  /* 0x00010000120c7824 */ /* 0x021fe200078e00ff */
        /* <DEDUP_REMOVED lines=9> */
.L_x_49:
[----:B------:R-:W-:Y:S05]  /*2e70*/  BSYNC B1 ;  /* 0x0000000000017941 */ /* 0x000fea0003800000 */
.L_x_48:
        /* <DEDUP_REMOVED lines=9> */
.L_x_51:
[----:B------:R-:W-:Y:S05]  /*2f10*/  BSYNC B1 ;  /* 0x0000000000017941 */ /* 0x000fea0003800000 */
.L_x_50:
[----:B0----5:R-:W-:Y:S01]  /*2f20*/  IMAD.U32 R12, R18, 0x10000, RZ ;  /* 0x00010000120c7824 */ /* 0x021fe200078e00ff */
        /* <DEDUP_REMOVED lines=8> */
.L_x_53:
[----:B------:R-:W-:Y:S05]  /*2fb0*/  BSYNC B1 ;  /* 0x0000000000017941 */ /* 0x000fea0003800000 */
.L_x_52:
        /* <DEDUP_REMOVED lines=10> */
.L_x_55:
[----:B------:R-:W-:Y:S05]  /*3060*/  BSYNC B1 ;  /* 0x0000000000017941 */ /* 0x000fea0003800000 */
.L_x_54:
        /* <DEDUP_REMOVED lines=10> */
.L_x_57:
[----:B------:R-:W-:Y:S05]  /*3110*/  BSYNC B1 ;  /* 0x0000000000017941 */ /* 0x000fea0003800000 */
.L_x_56:
        /* <DEDUP_REMOVED lines=9> */
.L_x_59:
[----:B------:R-:W-:Y:S05]  /*31b0*/  BSYNC B1 ;  /* 0x0000000000017941 */ /* 0x000fea0003800000 */
.L_x_58:
        /* <DEDUP_REMOVED lines=9> */
.L_x_61:
[----:B------:R-:W-:Y:S05]  /*3250*/  BSYNC B1 ;  /* 0x0000000000017941 */ /* 0x000fea0003800000 */
.L_x_60:
        /* <DEDUP_REMOVED lines=10> */
.L_x_63:
[----:B------:R-:W-:Y:S05]  /*3300*/  BSYNC B1 ;  /* 0x0000000000017941 */ /* 0x000fea0003800000 */
.L_x_62:
        /* <DEDUP_REMOVED lines=10> */
.L_x_65:
[----:B------:R-:W-:Y:S05]  /*33b0*/  BSYNC B1 ;  /* 0x0000000000017941 */ /* 0x000fea0003800000 */
.L_x_64:
        /* <DEDUP_REMOVED lines=9> */
.L_x_67:
[----:B------:R-:W-:Y:S05]  /*3450*/  BSYNC B1 ;  /* 0x0000000000017941 */ /* 0x000fea0003800000 */
.L_x_66:
        /* <DEDUP_REMOVED lines=9> */
.L_x_69:
[----:B------:R-:W-:Y:S05]  /*34f0*/  BSYNC B1 ;  /* 0x0000000000017941 */ /* 0x000fea0003800000 */
.L_x_68:
        /* <DEDUP_REMOVED lines=10> */
.L_x_71:
[----:B------:R-:W-:Y:S05]  /*35a0*/  BSYNC B1 ;  /* 0x0000000000017941 */ /* 0x000fea0003800000 */
.L_x_70:
        /* <DEDUP_REMOVED lines=10> */
.L_x_73:
[----:B------:R-:W-:Y:S05]  /*3650*/  BSYNC B1 ;  /* 0x0000000000017941 */ /* 0x000fea0003800000 */
.L_x_72:
        /* <DEDUP_REMOVED lines=9> */
.L_x_75:
[----:B------:R-:W-:Y:S05]  /*36f0*/  BSYNC B1 ;  /* 0x0000000000017941 */ /* 0x000fea0003800000 */
.L_x_74:
        /* <DEDUP_REMOVED lines=9> */
.L_x_77:
[----:B------:R-:W-:Y:S05]  /*3790*/  BSYNC B1 ;  /* 0x0000000000017941 */ /* 0x000fea0003800000 */
.L_x_76:
        /* <DEDUP_REMOVED lines=10> */
.L_x_79:
[----:B------:R-:W-:Y:S05]  /*3840*/  BSYNC B1 ;  /* 0x0000000000017941 */ /* 0x000fea0003800000 */
.L_x_78:
        /* <DEDUP_REMOVED lines=10> */
.L_x_81:
[----:B------:R-:W-:Y:S05]  /*38f0*/  BSYNC B1 ;  /* 0x0000000000017941 */ /* 0x000fea0003800000 */
.L_x_80:
        /* <DEDUP_REMOVED lines=9> */
.L_x_83:
[----:B------:R-:W-:Y:S05]  /*3990*/  BSYNC B1 ;  /* 0x0000000000017941 */ /* 0x000fea0003800000 */
.L_x_82:
        /* <DEDUP_REMOVED lines=9> */
.L_x_85:
[----:B------:R-:W-:Y:S05]  /*3a30*/  BSYNC B1 ;  /* 0x0000000000017941 */ /* 0x000fea0003800000 */
.L_x_84:
        /* <DEDUP_REMOVED lines=10> */
.L_x_87:
[----:B------:R-:W-:Y:S05]  /*3ae0*/  BSYNC B1 ;  /* 0x0000000000017941 */ /* 0x000fea0003800000 */
.L_x_86:
        /* <DEDUP_REMOVED lines=10> */
.L_x_89:
[----:B------:R-:W-:Y:S05]  /*3b90*/  BSYNC B1 ;  /* 0x0000000000017941 */ /* 0x000fea0003800000 */
.L_x_88:
[----:B0--345:R-:W-:Y:S01]  /*3ba0*/  IMAD.U32 R4, R18, 0x10000, RZ ;  /* 0x0001000012047824 */ /* 0x039fe200078e00ff */
        /* <DEDUP_REMOVED lines=8> */
.L_x_91:
[----:B------:R-:W-:Y:S05]  /*3c30*/  BSYNC B1 ;  /* 0x0000000000017941 */ /* 0x000fea0003800000 */
.L_x_90:
[----:B0----5:R-:W-:Y:S01]  /*3c40*/  IMAD.U32 R4, R18, 0x10000, RZ ;  /* 0x0001000012047824 */ /* 0x021fe200078e00ff */
[----:B------:R-:W-:Y:S01]  /*3c50*/  ISETP.GT.AND P0, PT, R0, 0x8, P0 ;  /* 0x000000080000780c */ /* 0x000fe20000704270 */
[----:B------:R-:W-:Y:S01]  /*3c60*/  @P1 IMAD.MOV.U32 R5, RZ, RZ, R11 ;  /* 0x000000ffff051224 */ /* 0x000fe200078e000b */
[----:B------:R-:W-:Y:S01]  /*3c70*/  BSSY B1, `(.L_x_92) ;  /* 0x0000008000017945 */ /* 0x000fe20003800000 */
[----:B------:R-:W-:Y:S01]  /*3c80*/  FMUL R3, R4, R57 ;  /* 0x0000003904037220 */ /* 0x000fe20000400000 */
[----:B------:R-:W-:-:S03]  /*3c90*/  @P1 IMAD.MOV.U32 R4, RZ, RZ, R10 ;  /* 0x000000ffff041224 */ /* 0x000fc600078e000a */
[----:B------:R-:W-:-:S05]  /*3ca0*/  FFMA R3, R54, R56, R3 ;  /* 0x0000003836037223 */ /* 0x000fca0000000003 */
[----:B------:R-:W-:-:S05]  /*3cb0*/  F2FP.BF16.F32.PACK_AB R3, RZ, R3 ;  /* 0x00000003ff03723e */ /* 0x000fca00000010ff */
[----:B------:R0:W-:Y:S01]  /*3cc0*/  @P1 STG.E.U16 desc[UR36][R4.64+0x70], R3 ;  /* 0x0000700304001986 */ /* 0x0001e2000c101524 */
[----:B------:R-:W-:Y:S05]  /*3cd0*/  @!P0 BRA `(.L_x_93) ;  /* 0x0000000000048947 */ /* 0x000fea0003800000 */
[----:B------:R4:W5:Y:S02]  /*3ce0*/  LDG.E.LTC128B.U16 R18, desc[UR36][R8.64+0x72] ;  /* 0x0000722408127981 */ /* 0x000964000c1e1520 */
.L_x_93:
[----:B------:R-:W-:Y:S05]  /*3cf0*/  BSYNC B1 ;  /* 0x0000000000017941 */ /* 0x000fea0003800000 */
.L_x_92:
[----:B------:R-:W-:Y:S05]  /*3d00*/  @!P0 BRA `(.L_x_94) ;  /* 0x0000000800708947 */ /* 0x000fea0003800000 */
[----:B-----5:R-:W-:-:S04]  /*3d10*/  IMAD.U32 R18, R18, 0x10000, RZ ;  /* 0x0001000012127824 */ /* 0x020fc800078e00ff */
[----:B------:R-:W-:-:S04]  /*3d20*/  FMUL R18, R18, R57 ;  /* 0x0000003912127220 */ /* 0x000fc80000400000 */
[----:B------:R-:W-:-:S05]  /*3d30*/  FFMA R18, R55, R56, R18 ;  /* 0x0000003837127223 */ /* 0x000fca0000000012 */
[----:B------:R-:W-:-:S05]  /*3d40*/  F2FP.BF16.F32.PACK_AB R18, RZ, R18 ;  /* 0x00000012ff12723e */ /* 0x000fca00000010ff */
[----:B------:R0:W-:Y:S01]  /*3d50*/  STG.E.U16 desc[UR36][R10.64+0x72], R18 ;  /* 0x000072120a007986 */ /* 0x0001e2000c101524 */
[----:B------:R-:W-:Y:S05]  /*3d60*/  BRA `(.L_x_94) ;  /* 0x0000000800587947 */ /* 0x000fea0003800000 */
.L_x_33:
[----:B------:R-:W-:Y:S01]  /*3d70*/  ISETP.GT.AND P3, PT, R22, 0x1, PT ;  /* 0x000000011600780c */ /* 0x000fe20003f64270 */
[----:B------:R-:W-:Y:S01]  /*3d80*/  ULDC.64 UR4, c[0x0][0x5c0] ;  /* 0x0001700000047ab9 */ /* 0x000fe20000000a00 */
[-C--:B------:R-:W-:Y:S01]  /*3d90*/  FMUL R24, R24, R56.reuse ;  /* 0x0000003818187220 */ /* 0x080fe20000400000 */
[----:B------:R-:W-:Y:S01]  /*3da0*/  LEA R4, P4, R70, UR4, 0x1 ;  /* 0x0000000446047c11 */ /* 0x000fe2000f8808ff */
[-C--:B------:R-:W-:Y:S01]  /*3db0*/  FMUL R25, R25, R56.reuse ;  /* 0x0000003819197220 */ /* 0x080fe20000400000 */
[----:B------:R-:W-:Y:S01]  /*3dc0*/  ISETP.GT.AND P0, PT, R0, RZ, P3 ;  /* 0x000000ff0000720c */ /* 0x000fe20001f04270 */
[----:B------:R-:W-:Y:S01]  /*3dd0*/  FMUL R26, R26, R56 ;  /* 0x000000381a1a7220 */ /* 0x000fe20000400000 */
[----:B------:R-:W-:Y:S01]  /*3de0*/  F2FP.BF16.F32.PACK_AB R24, RZ, R24 ;  /* 0x00000018ff18723e */ /* 0x000fe200000010ff */
[-C--:B------:R-:W-:Y:S01]  /*3df0*/  FMUL R27, R27, R56.reuse ;  /* 0x000000381b1b7220 */ /* 0x080fe20000400000 */
[----:B------:R-:W-:Y:S01]  /*3e00*/  LEA.HI.X R5, R70, UR5, R7, 0x1, P4 ;  /* 0x0000000546057c11 */ /* 0x000fe2000a0f0c07 */
[-C--:B------:R-:W-:Y:S01]  /*3e10*/  FMUL R28, R28, R56.reuse ;  /* 0x000000381c1c7220 */ /* 0x080fe20000400000 */
[----:B------:R-:W-:Y:S01]  /*3e20*/  F2FP.BF16.F32.PACK_AB R25, RZ, R25 ;  /* 0x00000019ff19723e */ /* 0x000fe200000010ff */
[-C--:B------:R-:W-:Y:S01]  /*3e30*/  FMUL R29, R29, R56.reuse ;  /* 0x000000381d1d7220 */ /* 0x080fe20000400000 */
[----:B------:R-:W-:Y:S01]  /*3e40*/  ISETP.GT.AND P2, PT, R0, 0x8, P2 ;  /* 0x000000080000780c */ /* 0x000fe20001744270 */
[----:B------:R-:W-:Y:S01]  /*3e50*/  @P1 STG.E.U16 desc[UR36][R4.64], R24 ;  /* 0x0000001804001986 */ /* 0x000fe2000c101524 */
[----:B------:R-:W-:Y:S01]  /*3e60*/  ISETP.GT.AND P1, PT, R22, 0x8, PT ;  /* 0x000000081600780c */ /* 0x000fe20003f24270 */
[----:B------:R-:W-:Y:S01]  /*3e70*/  FMUL R30, R30, R56 ;  /* 0x000000381e1e7220 */ /* 0x000fe20000400000 */
[C---:B------:R-:W-:Y:S01]  /*3e80*/  SHF.L.U64.HI R3, R62.reuse, 0x1, R63 ;  /* 0x000000013e037819 */ /* 0x040fe2000001023f */
[----:B------:R-:W-:Y:S01]  /*3e90*/  @P0 STG.E.U16 desc[UR36][R4.64+0x2], R25 ;  /* 0x0000021904000986 */ /* 0x000fe2000c101524 */
[----:B------:R-:W-:Y:S01]  /*3ea0*/  LEA R6, P5, R62, R4, 0x1 ;  /* 0x000000043e067211 */ /* 0x000fe200078a08ff */
[-C--:B------:R-:W-:Y:S01]  /*3eb0*/  FMUL R31, R31, R56.reuse ;  /* 0x000000381f1f7220 */ /* 0x080fe20000400000 */
[----:B------:R-:W-:Y:S01]  /*3ec0*/  ISETP.GT.AND P3, PT, R0, 0x8, P3 ;  /* 0x000000080000780c */ /* 0x000fe20001f64270 */
[-C--:B------:R-:W-:Y:S01]  /*3ed0*/  FMUL R32, R32, R56.reuse ;  /* 0x0000003820207220 */ /* 0x080fe20000400000 */
[----:B------:R-:W-:Y:S01]  /*3ee0*/  ISETP.GT.AND P0, PT, R22, 0x9, PT ;  /* 0x000000091600780c */ /* 0x000fe20003f04270 */
[----:B------:R-:W-:Y:S01]  /*3ef0*/  IMAD.X R7, R3, 0x1, R5, P5 ;  /* 0x0000000103077824 */ /* 0x000fe200028e0605 */
[----:B------:R-:W-:Y:S01]  /*3f00*/  ISETP.GT.AND P4, PT, R0, RZ, P1 ;  /* 0x000000ff0000720c */ /* 0x000fe20000f84270 */
[----:B------:R-:W-:Y:S01]  /*3f10*/  FMUL R33, R33, R56 ;  /* 0x0000003821217220 */ /* 0x000fe20000400000 */
[----:B------:R-:W-:Y:S01]  /*3f20*/  F2FP.BF16.F32.PACK_AB R26, RZ, R26 ;  /* 0x0000001aff1a723e */ /* 0x000fe200000010ff */
[-C--:B------:R-:W-:Y:S01]  /*3f30*/  FMUL R34, R34, R56.reuse ;  /* 0x0000003822227220 */ /* 0x080fe20000400000 */
[----:B------:R-:W-:Y:S01]  /*3f40*/  ISETP.GT.AND P5, PT, R0, RZ, P0 ;  /* 0x000000ff0000720c */ /* 0x000fe200007a4270 */
[----:B------:R-:W-:Y:S01]  /*3f50*/  FMUL R35, R35, R56 ;  /* 0x0000003823237220 */ /* 0x000fe20000400000 */
[----:B------:R-:W-:Y:S01]  /*3f60*/  F2FP.BF16.F32.PACK_AB R27, RZ, R27 ;  /* 0x0000001bff1b723e */ /* 0x000fe200000010ff */
[----:B------:R-:W-:Y:S01]  /*3f70*/  @P2 STG.E.U16 desc[UR36][R6.64], R26 ;  /* 0x0000001a06002986 */ /* 0x000fe2000c101524 */
[----:B------:R-:W-:Y:S01]  /*3f80*/  F2FP.BF16.F32.PACK_AB R28, RZ, R28 ;  /* 0x0000001cff1c723e */ /* 0x000fe200000010ff */
[-C--:B------:R-:W-:Y:S01]  /*3f90*/  FMUL R36, R36, R56.reuse ;  /* 0x0000003824247220 */ /* 0x080fe20000400000 */
[----:B------:R-:W-:Y:S01]  /*3fa0*/  ISETP.GT.AND P2, PT, R0, 0x8, P1 ;  /* 0x000000080000780c */ /* 0x000fe20000f44270 */
[----:B------:R-:W-:Y:S01]  /*3fb0*/  @P3 STG.E.U16 desc[UR36][R6.64+0x2], R27 ;  /* 0x0000021b06003986 */ /* 0x000fe2000c101524 */
[----:B------:R-:W-:Y:S01]  /*3fc0*/  ISETP.GT.AND P1, PT, R22, 0x10, PT ;  /* 0x000000101600780c */ /* 0x000fe20003f24270 */
[-C--:B------:R-:W-:Y:S01]  /*3fd0*/  FMUL R37, R37, R56.reuse ;  /* 0x0000003825257220 */ /* 0x080fe20000400000 */
[----:B------:R-:W-:Y:S01]  /*3fe0*/  F2FP.BF16.F32.PACK_AB R29, RZ, R29 ;  /* 0x0000001dff1d723e */ /* 0x000fe200000010ff */
[----:B------:R-:W-:Y:S01]  /*3ff0*/  @P4 STG.E.U16 desc[UR36][R4.64+0x10], R28 ;  /* 0x0000101c04004986 */ /* 0x000fe2000c101524 */
[----:B------:R-:W-:Y:S01]  /*4000*/  ISETP.GT.AND P3, PT, R0, 0x8, P0 ;  /* 0x000000080000780c */ /* 0x000fe20000764270 */
[-C--:B------:R-:W-:Y:S01]  /*4010*/  FMUL R38, R38, R56.reuse ;  /* 0x0000003826267220 */ /* 0x080fe20000400000 */
[----:B------:R-:W-:Y:S01]  /*4020*/  ISETP.GT.AND P0, PT, R22, 0x11, PT ;  /* 0x000000111600780c */ /* 0x000fe20003f04270 */
[----:B------:R-:W-:Y:S01]  /*4030*/  @P5 STG.E.U16 desc[UR36][R4.64+0x12], R29 ;  /* 0x0000121d04005986 */ /* 0x000fe2000c101524 */
        /* <DEDUP_REMOVED lines=40> */
[C---:B------:R-:W-:Y:S01]  /*42c0*/  ISETP.GT.AND P4, PT, R0.reuse, RZ, P1 ;  /* 0x000000ff0000720c */ /* 0x040fe20000f84270 */
[-C--:B------:R-:W-:Y:S01]  /*42d0*/  FMUL R51, R51, R56.reuse ;  /* 0x0000003833337220 */ /* 0x080fe20000400000 */
[----:B------:R-:W-:Y:S01]  /*42e0*/  ISETP.GT.AND P5, PT, R0, RZ, P0 ;  /* 0x000000ff0000720c */ /* 0x000fe200007a4270 */
[----:B------:R-:W-:Y:S01]  /*42f0*/  FMUL R52, R52, R56 ;  /* 0x0000003834347220 */ /* 0x000fe20000400000 */
[----:B------:R-:W-:Y:S01]  /*4300*/  F2FP.BF16.F32.PACK_AB R38, RZ, R38 ;  /* 0x00000026ff26723e */ /* 0x000fe200000010ff */
[-C--:B------:R-:W-:Y:S01]  /*4310*/  FMUL R53, R53, R56.reuse ;  /* 0x0000003835357220 */ /* 0x080fe20000400000 */
[----:B------:R-:W-:Y:S01]  /*4320*/  F2FP.BF16.F32.PACK_AB R39, RZ, R39 ;  /* 0x00000027ff27723e */ /* 0x000fe200000010ff */
[----:B------:R-:W-:Y:S01]  /*4330*/  FMUL R54, R54, R56 ;  /* 0x0000003836367220 */ /* 0x000fe20000400000 */
[----:B------:R-:W-:Y:S01]  /*4340*/  F2FP.BF16.F32.PACK_AB R40, RZ, R40 ;  /* 0x00000028ff28723e */ /* 0x000fe200000010ff */
[----:B------:R-:W-:Y:S01]  /*4350*/  @P2 STG.E.U16 desc[UR36][R6.64+0x30], R38 ;  /* 0x0000302606002986 */ /* 0x000fe2000c101524 */
[----:B------:R-:W-:Y:S01]  /*4360*/  F2FP.BF16.F32.PACK_AB R41, RZ, R41 ;  /* 0x00000029ff29723e */ /* 0x000fe200000010ff */
[----:B------:R-:W-:Y:S01]  /*4370*/  FMUL R55, R55, R56 ;  /* 0x0000003837377220 */ /* 0x000fe20000400000 */
[C---:B------:R-:W-:Y:S01]  /*4380*/  ISETP.GT.AND P1, PT, R0.reuse, 0x8, P1 ;  /* 0x000000080000780c */ /* 0x040fe20000f24270 */
[----:B------:R-:W-:Y:S01]  /*4390*/  @P3 STG.E.U16 desc[UR36][R6.64+0x32], R39 ;  /* 0x0000322706003986 */ /* 0x000fe2000c101524 */
[----:B------:R-:W-:-:S02]  /*43a0*/  ISETP.GT.AND P2, PT, R0, 0x8, P0 ;  /* 0x000000080000780c */ /* 0x000fc40000744270 */
[----:B------:R-:W-:Y:S01]  /*43b0*/  F2FP.BF16.F32.PACK_AB R42, RZ, R42 ;  /* 0x0000002aff2a723e */ /* 0x000fe200000010ff */
[----:B------:R-:W-:Y:S01]  /*43c0*/  @P4 STG.E.U16 desc[UR36][R4.64+0x40], R40 ;  /* 0x0000402804004986 */ /* 0x000fe2000c101524 */
[C---:B------:R-:W-:Y:S02]  /*43d0*/  ISETP.GT.AND P4, PT, R22.reuse, 0x28, PT ;  /* 0x000000281600780c */ /* 0x040fe40003f84270 */
[----:B------:R-:W-:Y:S01]  /*43e0*/  ISETP.GT.AND P0, PT, R22, 0x29, PT ;  /* 0x000000291600780c */ /* 0x000fe20003f04270 */
[----:B------:R-:W-:Y:S01]  /*43f0*/  @P5 STG.E.U16 desc[UR36][R4.64+0x42], R41 ;  /* 0x0000422904005986 */ /* 0x000fe2000c101524 */
[----:B------:R-:W-:Y:S02]  /*4400*/  ISETP.GT.AND P5, PT, R0, RZ, P4 ;  /* 0x000000ff0000720c */ /* 0x000fe400027a4270 */
[----:B------:R-:W-:Y:S01]  /*4410*/  F2FP.BF16.F32.PACK_AB R43, RZ, R43 ;  /* 0x0000002bff2b723e */ /* 0x000fe200000010ff */
[----:B------:R-:W-:Y:S01]  /*4420*/  @P1 STG.E.U16 desc[UR36][R6.64+0x40], R42 ;  /* 0x0000402a06001986 */ /* 0x000fe2000c101524 */
[----:B------:R-:W-:-:S02]  /*4430*/  F2FP.BF16.F32.PACK_AB R44, RZ, R44 ;  /* 0x0000002cff2c723e */ /* 0x000fc400000010ff */
[C---:B------:R-:W-:Y:S01]  /*4440*/  ISETP.GT.AND P3, PT, R0.reuse, RZ, P0 ;  /* 0x000000ff0000720c */ /* 0x040fe20000764270 */
[----:B------:R-:W-:Y:S01]  /*4450*/  @P2 STG.E.U16 desc[UR36][R6.64+0x42], R43 ;  /* 0x0000422b06002986 */ /* 0x000fe2000c101524 */
[C---:B------:R-:W-:Y:S02]  /*4460*/  ISETP.GT.AND P4, PT, R0.reuse, 0x8, P4 ;  /* 0x000000080000780c */ /* 0x040fe40002784270 */
[----:B------:R-:W-:Y:S02]  /*4470*/  F2FP.BF16.F32.PACK_AB R45, RZ, R45 ;  /* 0x0000002dff2d723e */ /* 0x000fe400000010ff */
[----:B------:R-:W-:Y:S01]  /*4480*/  F2FP.BF16.F32.PACK_AB R46, RZ, R46 ;  /* 0x0000002eff2e723e */ /* 0x000fe200000010ff */
[----:B------:R-:W-:Y:S01]  /*4490*/  @P5 STG.E.U16 desc[UR36][R4.64+0x50], R44 ;  /* 0x0000502c04005986 */ /* 0x000fe2000c101524 */
[----:B------:R-:W-:Y:S02]  /*44a0*/  ISETP.GT.AND P5, PT, R0, 0x8, P0 ;  /* 0x000000080000780c */ /* 0x000fe400007a4270 */
[----:B------:R-:W-:-:S02]  /*44b0*/  F2FP.BF16.F32.PACK_AB R47, RZ, R47 ;  /* 0x0000002fff2f723e */ /* 0x000fc400000010ff */
[C---:B------:R-:W-:Y:S01]  /*44c0*/  ISETP.GT.AND P2, PT, R22.reuse, 0x31, PT ;  /* 0x000000311600780c */ /* 0x040fe20003f44270 */
[----:B------:R-:W-:Y:S01]  /*44d0*/  @P3 STG.E.U16 desc[UR36][R4.64+0x52], R45 ;  /* 0x0000522d04003986 */ /* 0x000fe2000c101524 */
[----:B------:R-:W-:Y:S02]  /*44e0*/  ISETP.GT.AND P3, PT, R22, 0x30, PT ;  /* 0x000000301600780c */ /* 0x000fe40003f64270 */
[----:B------:R-:W-:Y:S01]  /*44f0*/  F2FP.BF16.F32.PACK_AB R48, RZ, R48 ;  /* 0x00000030ff30723e */ /* 0x000fe200000010ff */
[----:B------:R-:W-:Y:S01]  /*4500*/  @P4 STG.E.U16 desc[UR36][R6.64+0x50], R46 ;  /* 0x0000502e06004986 */ /* 0x000fe2000c101524 */
[C---:B------:R-:W-:Y:S02]  /*4510*/  ISETP.GT.AND P4, PT, R0.reuse, RZ, P2 ;  /* 0x000000ff0000720c */ /* 0x040fe40001784270 */
[----:B------:R-:W-:Y:S01]  /*4520*/  F2FP.BF16.F32.PACK_AB R49, RZ, R49 ;  /* 0x00000031ff31723e */ /* 0x000fe200000010ff */
[----:B------:R-:W-:Y:S01]  /*4530*/  @P5 STG.E.U16 desc[UR36][R6.64+0x52], R47 ;  /* 0x0000522f06005986 */ /* 0x000fe2000c101524 */
[----:B------:R-:W-:-:S02]  /*4540*/  ISETP.GT.AND P5, PT, R0, RZ, P3 ;  /* 0x000000ff0000720c */ /* 0x000fc40001fa4270 */
[C---:B------:R-:W-:Y:S02]  /*4550*/  ISETP.GT.AND P1, PT, R22.reuse, 0x38, PT ;  /* 0x000000381600780c */ /* 0x040fe40003f24270 */
[----:B------:R-:W-:Y:S02]  /*4560*/  ISETP.GT.AND P0, PT, R22, 0x39, PT ;  /* 0x000000391600780c */ /* 0x000fe40003f04270 */
[C---:B------:R-:W-:Y:S02]  /*4570*/  ISETP.GT.AND P3, PT, R0.reuse, 0x8, P3 ;  /* 0x000000080000780c */ /* 0x040fe40001f64270 */
[C---:B------:R-:W-:Y:S02]  /*4580*/  ISETP.GT.AND P2, PT, R0.reuse, 0x8, P2 ;  /* 0x000000080000780c */ /* 0x040fe40001744270 */
[----:B------:R-:W-:Y:S02]  /*4590*/  F2FP.BF16.F32.PACK_AB R50, RZ, R50 ;  /* 0x00000032ff32723e */ /* 0x000fe400000010ff */
[----:B------:R-:W-:Y:S01]  /*45a0*/  F2FP.BF16.F32.PACK_AB R51, RZ, R51 ;  /* 0x00000033ff33723e */ /* 0x000fe200000010ff */
[----:B------:R-:W-:Y:S01]  /*45b0*/  @P5 STG.E.U16 desc[UR36][R4.64+0x60], R48 ;  /* 0x0000603004005986 */ /* 0x000fe2000c101524 */
[----:B------:R-:W-:-:S02]  /*45c0*/  ISETP.GT.AND P5, PT, R0, RZ, P0 ;  /* 0x000000ff0000720c */ /* 0x000fc400007a4270 */
[C---:B------:R-:W-:Y:S01]  /*45d0*/  ISETP.GT.AND P0, PT, R0.reuse, 0x8, P0 ;  /* 0x000000080000780c */ /* 0x040fe20000704270 */
[----:B------:R-:W-:Y:S01]  /*45e0*/  @P4 STG.E.U16 desc[UR36][R4.64+0x62], R49 ;  /* 0x0000623104004986 */ /* 0x000fe2000c101524 */
[C---:B------:R-:W-:Y:S02]  /*45f0*/  ISETP.GT.AND P4, PT, R0.reuse, RZ, P1 ;  /* 0x000000ff0000720c */ /* 0x040fe40000f84270 */
[----:B------:R-:W-:Y:S01]  /*4600*/  ISETP.GT.AND P1, PT, R0, 0x8, P1 ;  /* 0x000000080000780c */ /* 0x000fe20000f24270 */
[----:B------:R-:W-:Y:S01]  /*4610*/  @P3 STG.E.U16 desc[UR36][R6.64+0x60], R50 ;  /* 0x0000603206003986 */ /* 0x000fe2000c101524 */
[----:B------:R-:W-:Y:S02]  /*4620*/  F2FP.BF16.F32.PACK_AB R52, RZ, R52 ;  /* 0x00000034ff34723e */ /* 0x000fe400000010ff */
[----:B------:R-:W-:Y:S01]  /*4630*/  F2FP.BF16.F32.PACK_AB R53, RZ, R53 ;  /* 0x00000035ff35723e */ /* 0x000fe200000010ff */
[----:B------:R-:W-:Y:S01]  /*4640*/  @P2 STG.E.U16 desc[UR36][R6.64+0x62], R51 ;  /* 0x0000623306002986 */ /* 0x000fe2000c101524 */
[----:B------:R-:W-:-:S02]  /*4650*/  F2FP.BF16.F32.PACK_AB R54, RZ, R54 ;  /* 0x00000036ff36723e */ /* 0x000fc400000010ff */
[----:B------:R-:W-:-:S03]  /*4660*/  F2FP.BF16.F32.PACK_AB R55, RZ, R55 ;  /* 0x00000037ff37723e */ /* 0x000fc600000010ff */
[----:B------:R-:W-:Y:S04]  /*4670*/  @P4 STG.E.U16 desc[UR36][R4.64+0x70], R52 ;  /* 0x0000703404004986 */ /* 0x000fe8000c101524 */
[----:B------:R0:W-:Y:S02]  /*4680*/  @P5 STG.E.U16 desc[UR36][R4.64+0x72], R53 ;  /* 0x0000723504005986 */ /* 0x0001e4000c101524 */
[----:B0-----:R-:W-:Y:S02]  /*4690*/  @P1 IMAD.MOV.U32 R4, RZ, RZ, R6 ;  /* 0x000000ffff041224 */ /* 0x001fe400078e0006 */
[----:B------:R-:W-:-:S05]  /*46a0*/  @P1 IMAD.MOV.U32 R5, RZ, RZ, R7 ;  /* 0x000000ffff051224 */ /* 0x000fca00078e0007 */
[----:B------:R0:W-:Y:S04]  /*46b0*/  @P1 STG.E.U16 desc[UR36][R4.64+0x70], R54 ;  /* 0x0000703604001986 */ /* 0x0001e8000c101524 */
[----:B------:R0:W-:Y:S02]  /*46c0*/  @P0 STG.E.U16 desc[UR36][R6.64+0x72], R55 ;  /* 0x0000723706000986 */ /* 0x0001e4000c101524 */
.L_x_94:
[----:B------:R-:W-:Y:S05]  /*46d0*/  BSYNC B0 ;  /* 0x0000000000007941 */ /* 0x000fea0003800000 */
.L_x_32:
[----:B0-----:R-:W2:Y:S01]  /*46e0*/  LDL.64 R4, [R1] ;  /* 0x0000000001047983 */ /* 0x001ea20000100a00 */
[----:B------:R-:W-:Y:S01]  /*46f0*/  ULDC.64 UR4, c[0x0][0x650] ;  /* 0x0001940000047ab9 */ /* 0x000fe20000000a00 */
[----:B------:R-:W-:Y:S02]  /*4700*/  IMAD.U32 R0, RZ, RZ, UR44 ;  /* 0x0000002cff007e24 */ /* 0x000fe4000f8e00ff */
[----:B------:R-:W-:Y:S02]  /*4710*/  IMAD.MOV.U32 R22, RZ, RZ, -0x1 ;  /* 0xffffffffff167424 */ /* 0x000fe400078e00ff */
[----:B------:R0:W-:Y:S01]  /*4720*/  SYNCS.ARRIVE.TRANS64.A1T0 RZ, [R0+UR48], RZ ;  /* 0x000000ff00ff79a7 */ /* 0x0001e20008100030 */
[----:B-----5:R-:W-:Y:S02]  /*4730*/  IMAD.MOV.U32 R18, RZ, RZ, -0x1 ;  /* 0xffffffffff127424 */ /* 0x020fe400078e00ff */
[----:B------:R-:W-:Y:S01]  /*4740*/  IMAD.MOV.U32 R19, RZ, RZ, -0x1 ;  /* 0xffffffffff137424 */ /* 0x000fe200078e00ff */
[----:B0-----:R-:W-:-:S02]  /*4750*/  PRMT R0, RZ, 0x7610, R0 ;  /* 0x00007610ff007816 */ /* 0x001fc40000000000 */
[----:B--2---:R-:W-:-:S05]  /*4760*/  LEA R16, P0, R4, R16, 0x1 ;  /* 0x0000001004107211 */ /* 0x004fca00078008ff */
[----:B------:R-:W-:Y:S01]  /*4770*/  IMAD.X R17, R66, 0x1, R17, P0 ;  /* 0x0000000142117824 */ /* 0x000fe200000e0611 */
[----:B------:R-:W-:-:S04]  /*4780*/  ISETP.GE.U32.AND P0, PT, R16, UR4, PT ;  /* 0x0000000410007c0c */ /* 0x000fc8000bf06070 */
[----:B------:R-:W-:-:S13]  /*4790*/  ISETP.GE.U32.AND.EX P0, PT, R17, UR5, PT, P0 ;  /* 0x0000000511007c0c */ /* 0x000fda000bf06100 */
[----:B------:R-:W-:Y:S05]  /*47a0*/  @P0 BRA `(.L_x_95) ;  /* 0x00000004004c0947 */ /* 0x000fea0003800000 */
[----:B------:R-:W0:Y:S01]  /*47b0*/  LDC.64 R10, c[0x0][0x628] ;  /* 0x00018a00ff0a7b82 */ /* 0x000e220000000a00 */
[----:B------:R-:W2:Y:S01]  /*47c0*/  S2R R12, SR_CTAID.X ;  /* 0x00000000000c7919 */ /* 0x000ea20000002500 */
[----:B-1-34-:R-:W-:Y:S02]  /*47d0*/  IMAD.MOV.U32 R8, RZ, RZ, R16 ;  /* 0x000000ffff087224 */ /* 0x01afe400078e0010 */
[----:B------:R-:W-:Y:S01]  /*47e0*/  IMAD.MOV.U32 R9, RZ, RZ, R17 ;  /* 0x000000ffff097224 */ /* 0x000fe200078e0011 */
[----:B------:R-:W1:Y:S03]  /*47f0*/  S2R R18, SR_CTAID.Y ;  /* 0x0000000000127919 */ /* 0x000e660000002600 */
[----:B------:R-:W3:Y:S08]  /*4800*/  LDC R0, c[0x0][0x630] ;  /* 0x00018c00ff007b82 */ /* 0x000ef00000000800 */
[----:B------:R-:W4:Y:S01]  /*4810*/  LDC.64 R14, c[0x0][0x620] ;  /* 0x00018800ff0e7b82 */ /* 0x000f220000000a00 */
[----:B0-----:R-:W-:-:S04]  /*4820*/  ISETP.NE.U32.AND P0, PT, R10, RZ, PT ;  /* 0x000000ff0a00720c */ /* 0x001fc80003f05070 */
[----:B------:R-:W-:-:S13]  /*4830*/  ISETP.NE.AND.EX P0, PT, R11, RZ, PT, P0 ;  /* 0x000000ff0b00720c */ /* 0x000fda0003f05300 */
[----:B-1234-:R-:W-:Y:S05]  /*4840*/  @!P0 BRA `(.L_x_96) ;  /* 0x0000000000288947 */ /* 0x01efea0003800000 */
[----:B------:R-:W0:Y:S02]  /*4850*/  LDC R3, c[0x0][0x634] ;  /* 0x00018d00ff037b82 */ /* 0x000e240000000800 */
[----:B0-----:R-:W-:-:S05]  /*4860*/  IADD3 R3, P0, R16, R3, RZ ;  /* 0x0000000310037210 */ /* 0x001fca0007f1e0ff */
        /* <DEDUP_REMOVED lines=8> */
.L_x_96:
[-CC-:B------:R-:W-:Y:S01]  /*48f0*/  SHF.R.U64 R19, R8, R0.reuse, R9.reuse ;  /* 0x0000000008137219 */ /* 0x180fe20000001209 */
[----:B------:R-:W0:Y:S01]  /*4900*/  LDC.64 R24, c[0x0][0x640] ;  /* 0x00019000ff187b82 */ /* 0x000e220000000a00 */
[----:B------:R-:W-:Y:S01]  /*4910*/  SHF.R.U32.HI R0, RZ, R0, R9 ;  /* 0x00000000ff007219 */ /* 0x000fe20000011609 */
[----:B------:R-:W-:Y:S01]  /*4920*/  ULDC UR4, c[0x0][0x150] ;  /* 0x0000540000047ab9 */ /* 0x000fe20000000800 */
[----:B------:R-:W-:Y:S02]  /*4930*/  IADD3 R3, P0, RZ, -R19, RZ ;  /* 0x80000013ff037210 */ /* 0x000fe40007f1e0ff */
[----:B------:R-:W-:-:S03]  /*4940*/  I2FP.F32.U32 R7, R12 ;  /* 0x0000000c00077245 */ /* 0x000fc60000201000 */
[----:B------:R-:W1:Y:S01]  /*4950*/  LDC R6, c[0x0][0x618] ;  /* 0x00018600ff067b82 */ /* 0x000e620000000800 */
[----:B------:R-:W-:Y:S02]  /*4960*/  IMAD.X R5, RZ, RZ, ~R0, P0 ;  /* 0x000000ffff057224 */ /* 0x000fe400000e0e00 */
[----:B------:R-:W-:Y:S01]  /*4970*/  FMUL R7, R7, UR4 ;  /* 0x0000000407077c20 */ /* 0x000fe20008400000 */
[----:B------:R-:W-:Y:S01]  /*4980*/  ULDC UR4, c[0x0][0x154] ;  /* 0x0000550000047ab9 */ /* 0x000fe20000000800 */
[-C--:B------:R-:W-:Y:S02]  /*4990*/  IMAD R0, R5, R14.reuse, RZ ;  /* 0x0000000e05007224 */ /* 0x080fe400078e02ff */
[C---:B------:R-:W-:Y:S01]  /*49a0*/  IMAD.WIDE.U32 R4, R3.reuse, R14, R16 ;  /* 0x0000000e03047225 */ /* 0x040fe200078e0010 */
[----:B------:R-:W2:Y:S01]  /*49b0*/  LDC R8, c[0x0][0x608] ;  /* 0x00018200ff087b82 */ /* 0x000ea20000000800 */
[----:B------:R-:W3:Y:S02]  /*49c0*/  F2I.U32.TRUNC.NTZ R7, R7 ;  /* 0x0000000700077305 */ /* 0x000ee4000020f000 */
[----:B------:R-:W-:Y:S01]  /*49d0*/  IMAD R3, R3, R15, R0 ;  /* 0x0000000f03037224 */ /* 0x000fe200078e0200 */
[----:B------:R-:W-:-:S03]  /*49e0*/  I2FP.F32.U32 R0, R18 ;  /* 0x0000001200007245 */ /* 0x000fc60000201000 */
[----:B------:R-:W-:Y:S01]  /*49f0*/  IMAD.IADD R3, R5, 0x1, R3 ;  /* 0x0000000105037824 */ /* 0x000fe200078e0203 */
[----:B------:R-:W4:Y:S01]  /*4a00*/  LDC R11, c[0x0][0x658] ;  /* 0x00019600ff0b7b82 */ /* 0x000f220000000800 */
[----:B0-----:R-:W-:-:S04]  /*4a10*/  ISETP.NE.U32.AND P0, PT, R24, RZ, PT ;  /* 0x000000ff1800720c */ /* 0x001fc80003f05070 */
[----:B------:R-:W-:-:S03]  /*4a20*/  ISETP.NE.AND.EX P0, PT, R25, RZ, PT, P0 ;  /* 0x000000ff1900720c */ /* 0x000fc60003f05300 */
[----:B------:R-:W0:Y:S01]  /*4a30*/  LDC R9, c[0x0][0x144] ;  /* 0x00005100ff097b82 */ /* 0x000e220000000800 */
[-C--:B-1----:R-:W-:Y:S01]  /*4a40*/  SHF.R.U64 R10, R4, R6.reuse, R3 ;  /* 0x00000006040a7219 */ /* 0x082fe20000001203 */
[----:B---3--:R-:W-:Y:S01]  /*4a50*/  IMAD.MOV R7, RZ, RZ, -R7 ;  /* 0x000000ffff077224 */ /* 0x008fe200078e0a07 */
[----:B------:R-:W-:Y:S01]  /*4a60*/  SHF.R.U32.HI R3, RZ, R6, R3 ;  /* 0x00000006ff037219 */ /* 0x000fe20000011603 */
[----:B------:R-:W-:-:S04]  /*4a70*/  FMUL R6, R0, UR4 ;  /* 0x0000000400067c20 */ /* 0x000fc80008400000 */
[----:B------:R-:W1:Y:S01]  /*4a80*/  LDC R21, c[0x0][0x148] ;  /* 0x00005200ff157b82 */ /* 0x000e620000000800 */
[----:B------:R3:W0:Y:S01]  /*4a90*/  F2I.U32.TRUNC.NTZ R14, R6 ;  /* 0x00000006000e7305 */ /* 0x000622000020f000 */
[-CC-:B--2---:R-:W-:Y:S02]  /*4aa0*/  SHF.R.U64 R13, R10, R8.reuse, R3.reuse ;  /* 0x000000080a0d7219 */ /* 0x184fe40000001203 */
[----:B------:R-:W-:-:S04]  /*4ab0*/  SHF.R.U32.HI R0, RZ, R8, R3 ;  /* 0x00000008ff007219 */ /* 0x000fc80000011603 */
[----:B------:R-:W2:Y:S01]  /*4ac0*/  LDC R20, c[0x0][0x648] ;  /* 0x00019200ff147b82 */ /* 0x000ea20000000800 */
[-CC-:B----4-:R-:W-:Y:S02]  /*4ad0*/  SHF.R.U64 R15, R13, R11.reuse, R0.reuse ;  /* 0x0000000b0d0f7219 */ /* 0x190fe40000001200 */
[----:B------:R-:W-:-:S03]  /*4ae0*/  SHF.R.U32.HI R5, RZ, R11, R0 ;  /* 0x0000000bff057219 */ /* 0x000fc60000011600 */
[----:B------:R-:W-:Y:S02]  /*4af0*/  IMAD.MOV.U32 R4, RZ, RZ, R15 ;  /* 0x000000ffff047224 */ /* 0x000fe400078e000f */
[----:B------:R-:W4:Y:S01]  /*4b00*/  LDC R26, c[0x0][0x638] ;  /* 0x00018e00ff1a7b82 */ /* 0x000f220000000800 */
[----:B0-----:R-:W-:-:S07]  /*4b10*/  IMAD R22, R9, R7, R12 ;  /* 0x0000000709167224 */ /* 0x001fce00078e020c */
[----:B------:R-:W0:Y:S08]  /*4b20*/  LDC R27, c[0x0][0x610] ;  /* 0x00018400ff1b7b82 */ /* 0x000e300000000800 */
[----:B------:R-:W0:Y:S01]  /*4b30*/  LDC R28, c[0x0][0x600] ;  /* 0x00018000ff1c7b82 */ /* 0x000e220000000800 */
[----:B-123--:R-:W-:Y:S05]  /*4b40*/  @!P0 BRA `(.L_x_97) ;  /* 0x0000000000288947 */ /* 0x00efea0003800000 */
[----:B------:R-:W1:Y:S02]  /*4b50*/  LDC R0, c[0x0][0x64c] ;  /* 0x00019300ff007b82 */ /* 0x000e640000000800 */
[----:B-1----:R-:W-:-:S05]  /*4b60*/  IADD3 R3, P0, R15, R0, RZ ;  /* 0x000000000f037210 */ /* 0x002fca0007f1e0ff */
        /* <DEDUP_REMOVED lines=8> */
.L_x_97:
[----:B------:R-:W-:Y:S01]  /*4bf0*/  ISETP.NE.AND P0, PT, R2, 0x1, PT ;  /* 0x000000010200780c */ /* 0x000fe20003f05270 */
[----:B------:R-:W-:Y:S01]  /*4c00*/  IMAD.MOV R14, RZ, RZ, -R14 ;  /* 0x000000ffff0e7224 */ /* 0x000fe200078e0a0e */
[----:B------:R-:W-:Y:S02]  /*4c10*/  SHF.R.U64 R0, R4, R20, R5 ;  /* 0x0000001404007219 */ /* 0x000fe40000001205 */
[----:B------:R-:W-:Y:S02]  /*4c20*/  LOP3.LUT R3, R13, R68, RZ, 0xc0, !PT ;  /* 0x000000440d037212 */ /* 0x000fe400078ec0ff */
[----:B------:R-:W-:Y:S01]  /*4c30*/  LOP3.LUT R5, R10, R67, RZ, 0xc0, !PT ;  /* 0x000000430a057212 */ /* 0x000fe200078ec0ff */
[----:B------:R-:W-:Y:S02]  /*4c40*/  IMAD.MOV R4, RZ, RZ, -R0 ;  /* 0x000000ffff047224 */ /* 0x000fe400078e0a00 */
[----:B------:R-:W-:Y:S02]  /*4c50*/  IMAD R3, R64, R0, R3 ;  /* 0x0000000040037224 */ /* 0x000fe400078e0203 */
[----:B----4-:R-:W-:-:S02]  /*4c60*/  IMAD R0, R4, R26, R15 ;  /* 0x0000001a04007224 */ /* 0x010fc400078e020f */
[----:B------:R-:W-:Y:S02]  /*4c70*/  @P0 IMAD R22, R21, R14, R18 ;  /* 0x0000000e15160224 */ /* 0x000fe400078e0212 */
[----:B------:R-:W-:Y:S02]  /*4c80*/  IMAD.MOV.U32 R4, RZ, RZ, 0x1 ;  /* 0x00000001ff047424 */ /* 0x000fe400078e00ff */
[----:B0-----:R-:W-:Y:S02]  /*4c90*/  IMAD R22, R3, R27, R22 ;  /* 0x0000001b03167224 */ /* 0x001fe400078e0216 */
[----:B------:R-:W-:Y:S01]  /*4ca0*/  IMAD R3, R0, R28, R5 ;  /* 0x0000001c00037224 */ /* 0x000fe200078e0205 */
[----:B------:R-:W-:-:S04]  /*4cb0*/  PRMT R0, R4, 0x7610, R0 ;  /* 0x0000761004007816 */ /* 0x000fc80000000000 */
[----:B------:R-:W-:Y:S02]  /*4cc0*/  SEL R18, R3, R22, !P0 ;  /* 0x0000001603127207 */ /* 0x000fe40004000000 */
[----:B------:R-:W-:-:S07]  /*4cd0*/  SEL R22, R22, R3, !P0 ;  /* 0x0000000316167207 */ /* 0x000fce0004000000 */
.L_x_95:
[----:B------:R-:W-:Y:S01]  /*4ce0*/  UIMAD.WIDE.U32 UR4, UR38, 0x24924925, URZ ;  /* 0x24924925260478a5 */ /* 0x000fe2000f8e003f */
[----:B------:R-:W-:Y:S02]  /*4cf0*/  LOP3.LUT P0, RZ, R0, 0xff, RZ, 0xc0, !PT ;  /* 0x000000ff00ff7812 */ /* 0x000fe4000780c0ff */
[----:B------:R-:W-:Y:S01]  /*4d00*/  LOP3.LUT R73, R73, 0x1, RZ, 0x3c, !PT ;  /* 0x0000000149497812 */ /* 0x000fe200078e3cff */
[----:B------:R-:W-:-:S04]  /*4d10*/  UIADD3 UR4, UR38, -UR5, URZ ;  /* 0x8000000526047290 */ /* 0x000fc8000fffe03f */
[----:B------:R-:W-:-:S04]  /*4d20*/  ULEA.HI UR4, UR4, UR5, URZ, 0x1f ;  /* 0x0000000504047291 */ /* 0x000fc8000f8ff83f */
[----:B------:R-:W-:-:S04]  /*4d30*/  USHF.R.U32.HI UR4, URZ, 0x2, UR4 ;  /* 0x000000023f047899 */ /* 0x000fc80008011604 */
[----:B------:R-:W-:Y:S01]  /*4d40*/  UIMAD UR38, UR4, -0x7, UR38 ;  /* 0xfffffff9042678a4 */ /* 0x000fe2000f8e0226 */
[----:B------:R-:W-:Y:S11]  /*4d50*/  @P0 BRA `(.L_x_98) ;  /* 0xffffffc8002c0947 */ /* 0x000ff6000383ffff */
[----:B------:R-:W-:Y:S05]  /*4d60*/  EXIT ;  /* 0x000000000000794d */ /* 0x000fea0003800000 */
.L_x_13:
[----:B------:R-:W-:-:S08]  /*4d70*/  ISETP.NE.AND P0, PT, R14, RZ, PT ;  /* 0x000000ff0e00720c */ /* 0x000fd00003f05270 */
[----:B0-----:R-:W0:-:S00]  /*4d80*/  USETMAXREG.DEALLOC.CTAPOOL 0x28 ;  /* 0x00000028000079c8 */ /* 0x001e0000080e0500 */
[----:B------:R-:W-:Y:S05]  /*4d90*/  @P0 EXIT ;  /* 0x000000000000094d */ /* 0x000fea0003800000 */
[----:B0-----:R-:W-:Y:S01]  /*4da0*/  LOP3.LUT P0, RZ, R3, 0xff, RZ, 0xc0, !PT ;  /* 0x000000ff03ff7812 */ /* 0x001fe2000780c0ff */
[----:B------:R-:W-:Y:S02]  /*4db0*/  IMAD.MOV.U32 R3, RZ, RZ, 0x1 ;  /* 0x00000001ff037424 */ /* 0x000fe400078e00ff */
[----:B------:R-:W-:-:S10]  /*4dc0*/  IMAD.MOV.U32 R8, RZ, RZ, RZ ;  /* 0x000000ffff087224 */ /* 0x000fd400078e00ff */
[----:B------:R-:W-:Y:S05]  /*4dd0*/  @!P0 BRA `(.L_x_99) ;  /* 0x0000000c00248947 */ /* 0x000fea0003800000 */
[----:B------:R-:W-:Y:S01]  /*4de0*/  LOP3.LUT P0, RZ, R4, 0x1f, RZ, 0xc0, !PT ;  /* 0x0000001f04ff7812 */ /* 0x000fe2000780c0ff */
[----:B------:R-:W-:Y:S01]  /*4df0*/  ULDC UR5, c[0x0][0x658] ;  /* 0x0001960000057ab9 */ /* 0x000fe20000000800 */
[----:B------:R-:W-:Y:S01]  /*4e00*/  UMOV UR6, 0xffffffff ;  /* 0xffffffff00067882 */ /* 0x000fe20000000000 */
[----:B------:R-:W-:Y:S01]  /*4e10*/  BSSY B0, `(.L_x_99) ;  /* 0x00000c5000007945 */ /* 0x000fe20003800000 */
[----:B------:R-:W-:Y:S01]  /*4e20*/  USHF.L.U32 UR6, UR6, UR5, URZ ;  /* 0x0000000506067299 */ /* 0x000fe2000800063f */
[C---:B------:R-:W-:Y:S01]  /*4e30*/  ISETP.NE.AND P2, PT, R5.reuse, RZ, PT ;  /* 0x000000ff0500720c */ /* 0x040fe20003f45270 */
[----:B------:R-:W-:Y:S01]  /*4e40*/  IMAD.MOV.U32 R10, RZ, RZ, 0x1 ;  /* 0x00000001ff0a7424 */ /* 0x000fe200078e00ff */
[----:B------:R-:W-:Y:S01]  /*4e50*/  ISETP.NE.OR P0, PT, R5, RZ, !P0 ;  /* 0x000000ff0500720c */ /* 0x000fe20004705670 */
[----:B------:R-:W-:Y:S01]  /*4e60*/  IMAD.MOV.U32 R3, RZ, RZ, 0x1 ;  /* 0x00000001ff037424 */ /* 0x000fe200078e00ff */
[----:B------:R-:W-:Y:S01]  /*4e70*/  LOP3.LUT R9, R23, 0x2, RZ, 0xfc, !PT ;  /* 0x0000000217097812 */ /* 0x000fe200078efcff */
[----:B------:R-:W-:Y:S01]  /*4e80*/  IMAD.MOV.U32 R8, RZ, RZ, RZ ;  /* 0x000000ffff087224 */ /* 0x000fe200078e00ff */
[----:B------:R-:W-:Y:S01]  /*4e90*/  ULDC UR4, c[0x0][0x600] ;  /* 0x0001800000047ab9 */ /* 0x000fe20000000800 */
[----:B------:R-:W-:Y:S01]  /*4ea0*/  UMOV UR7, 0x1 ;  /* 0x0000000100077882 */ /* 0x000fe20000000000 */
[----:B------:R-:W-:-:S02]  /*4eb0*/  UIADD3 UR21, UR40, 0x1, URZ ;  /* 0x0000000128157890 */ /* 0x000fc4000fffe03f */
[----:B------:R-:W-:Y:S02]  /*4ec0*/  UIADD3 UR13, UR4, -0x1, URZ ;  /* 0xffffffff040d7890 */ /* 0x000fe4000fffe03f */
[----:B------:R-:W-:Y:S02]  /*4ed0*/  USHF.L.U32 UR15, UR7, UR5, URZ ;  /* 0x00000005070f7299 */ /* 0x000fe4000800063f */
[----:B------:R-:W-:Y:S01]  /*4ee0*/  ULOP3.LUT UR14, URZ, UR6, URZ, 0x33, !UPT ;  /* 0x000000063f0e7292 */ /* 0x000fe2000f8e333f */
[----:B------:R-:W-:-:S11]  /*4ef0*/  ULDC.64 UR22, c[0x0][0x198] ;  /* 0x0000660000167ab9 */ /* 0x000fd60000000a00 */
.L_x_111:
[----:B------:R-:W-:-:S03]  /*4f00*/  UMOV UR4, 0xffffffff ;  /* 0xffffffff00047882 */ /* 0x000fc60000000000 */
[----:B------:R-:W-:Y:S05]  /*4f10*/  BRA.DIV UR4, `(.L_x_100) ;  /* 0x00000012045c7947 */ /* 0x000fea000b800000 */
[----:B------:R-:W-:-:S13]  /*4f20*/  ELECT P6, URZ, PT ;  /* 0x00000000003f782f */ /* 0x000fda00038c0000 */
.L_x_127:
[----:B------:R-:W0:Y:S01]  /*4f30*/  LDC R4, c[0x0][0x28c] ;  /* 0x0000a300ff047b82 */ /* 0x000e220000000800 */
[----:B------:R-:W-:Y:S01]  /*4f40*/  BSSY B1, `(.L_x_101) ;  /* 0x000003b000017945 */ /* 0x000fe20003800000 */
[----:B0-----:R-:W-:-:S13]  /*4f50*/  ISETP.LT.OR P6, PT, R4, 0x1, !P6 ;  /* 0x000000010400780c */ /* 0x001fda00077c1670 */
[----:B------:R-:W-:Y:S05]  /*4f60*/  @P6 BRA `(.L_x_102) ;  /* 0x0000000000e06947 */ /* 0x000fea0003800000 */
[----:B------:R-:W-:Y:S02]  /*4f70*/  IMAD.SHL.U32 R18, R18, 0x40, RZ ;  /* 0x0000004012127824 */ /* 0x000fe400078e00ff */
[----:B------:R-:W-:Y:S02]  /*4f80*/  IMAD.SHL.U32 R22, R22, 0x40, RZ ;  /* 0x0000004016167824 */ /* 0x000fe400078e00ff */
[----:B------:R-:W-:Y:S02]  /*4f90*/  IMAD.MOV.U32 R13, RZ, RZ, RZ ;  /* 0x000000ffff0d7224 */ /* 0x000fe400078e00ff */
[----:B------:R-:W-:Y:S02]  /*4fa0*/  IMAD.U32 R14, RZ, RZ, UR21 ;  /* 0x00000015ff0e7e24 */ /* 0x000fe4000f8e00ff */
[----:B------:R-:W-:Y:S02]  /*4fb0*/  IMAD.MOV.U32 R4, RZ, RZ, R3 ;  /* 0x000000ffff047224 */ /* 0x000fe400078e0003 */
[----:B------:R-:W-:-:S07]  /*4fc0*/  IMAD.MOV.U32 R5, RZ, RZ, R8 ;  /* 0x000000ffff057224 */ /* 0x000fce00078e0008 */
.L_x_106:
[----:B------:R-:W0:Y:S01]  /*4fd0*/  S2R R7, SR_CgaCtaId ;  /* 0x0000000000077919 */ /* 0x000e220000008800 */
[----:B------:R-:W-:-:S04]  /*4fe0*/  MOV R6, 0x400 ;  /* 0x0000040000067802 */ /* 0x000fc80000000f00 */
[----:B0-----:R-:W-:Y:S02]  /*4ff0*/  LEA R12, R7, R6, 0x18 ;  /* 0x00000006070c7211 */ /* 0x001fe400078ec0ff */
[----:B------:R-:W-:Y:S01]  /*5000*/  SHF.L.U32 R6, R4, 0x1f, RZ ;  /* 0x0000001f04067819 */ /* 0x000fe200000006ff */
[----:B------:R-:W0:Y:S02]  /*5010*/  @!P2 LDC R7, c[0x0][0x500] ;  /* 0x00014000ff07ab82 */ /* 0x000e240000000800 */
[----:B------:R-:W-:-:S04]  /*5020*/  IMAD R11, R5, 0x8, R12 ;  /* 0x00000008050b7824 */ /* 0x000fc800078e020c */
[----:B------:R-:W1:Y:S02]  /*5030*/  SYNCS.PHASECHK.TRANS64.TRYWAIT P1, [R11+URZ+0x38], R6 ;  /* 0x000038060b0075a7 */ /* 0x000e64000802017f */
[----:B-1----:R-:W-:Y:S05]  /*5040*/  @!P1 BRA `(.L_x_103) ;  /* 0x0000001000309947 */ /* 0x002fea0003800000 */
.L_x_128:
[----:B-1----:R-:W-:Y:S01]  /*5050*/  PRMT R6, R9, 0x9910, RZ ;  /* 0x0000991009067816 */ /* 0x002fe200000000ff */
[----:B0-----:R0:W-:Y:S03]  /*5060*/  @!P2 SYNCS.ARRIVE.TRANS64 RZ, [R11+URZ], R7 ;  /* 0x000000070bffa9a7 */ /* 0x0011e6000800003f */
[----:B------:R-:W-:-:S13]  /*5070*/  ISETP.NE.AND P1, PT, R6, 0x2, PT ;  /* 0x000000020600780c */ /* 0x000fda0003f25270 */
[----:B0-----:R-:W-:Y:S05]  /*5080*/  @P1 BRA `(.L_x_104) ;  /* 0x0000000000041947 */ /* 0x001fea0003800000 */
[----:B------:R-:W-:Y:S01]  /*5090*/  BPT.TRAP 0x1 ;  /* 0x000000040000795c */ /* 0x000fe20000300000 */
.L_x_104:
[----:B------:R-:W-:Y:S05]  /*50a0*/  @P0 BRA `(.L_x_105) ;  /* 0x0000000000040947 */ /* 0x000fea0003800000 */
[----:B------:R-:W-:Y:S01]  /*50b0*/  BPT.TRAP 0x1 ;  /* 0x000000040000795c */ /* 0x000fe20000300000 */
.L_x_105:
[----:B------:R-:W-:Y:S01]  /*50c0*/  IMAD R12, R5, 0x4000, R12 ;  /* 0x00004000050c7824 */ /* 0x000fe200078e020c */
[----:B------:R-:W-:Y:S01]  /*50d0*/  R2UR UR27, R13 ;  /* 0x000000000d1b72ca */ /* 0x000fe200000e0000 */
[----:B------:R-:W-:Y:S01]  /*50e0*/  VIADD R14, R14, 0xffffffff ;  /* 0xffffffff0e0e7836 */ /* 0x000fe20000000000 */
[----:B------:R-:W-:Y:S01]  /*50f0*/  R2UR UR25, R11 ;  /* 0x000000000b1972ca */ /* 0x000fe200000e0000 */
[----:B------:R-:W-:Y:S01]  /*5100*/  UIADD3 UR4, UP0, UR22, 0xf0, URZ ;  /* 0x000000f016047890 */ /* 0x000fe2000ff1e03f */
[----:B------:R-:W-:Y:S01]  /*5110*/  R2UR UR8, R12 ;  /* 0x000000000c0872ca */ /* 0x000fe200000e0000 */
[----:B------:R-:W-:Y:S01]  /*5120*/  UIADD3 UR30, UP1, UR22, 0x1f0, URZ ;  /* 0x000001f0161e7890 */ /* 0x000fe2000ff3e03f */
[----:B------:R-:W-:Y:S01]  /*5130*/  R2UR UR28, R19 ;  /* 0x00000000131c72ca */ /* 0x000fe200000e0000 */
[----:B------:R-:W-:Y:S01]  /*5140*/  UIADD3.X UR5, URZ, UR23, URZ, UP0, !UPT ;  /* 0x000000173f057290 */ /* 0x000fe200087fe43f */
[----:B------:R-:W-:Y:S01]  /*5150*/  R2UR UR19, R18 ;  /* 0x00000000121372ca */ /* 0x000fe200000e0000 */
[----:B------:R-:W-:Y:S01]  /*5160*/  UIADD3.X UR31, URZ, UR23, URZ, UP1, !UPT ;  /* 0x000000173f1f7290 */ /* 0x000fe20008ffe43f */
[----:B------:R-:W-:Y:S01]  /*5170*/  R2UR UR26, R22 ;  /* 0x00000000161a72ca */ /* 0x000fe200000e0000 */
[----:B------:R-:W-:Y:S01]  /*5180*/  VIADD R5, R5, 0x1 ;  /* 0x0000000105057836 */ /* 0x000fe20000000000 */
[----:B------:R-:W-:Y:S01]  /*5190*/  ISETP.GT.AND P3, PT, R14, 0x1, PT ;  /* 0x000000010e00780c */ /* 0x000fe20003f64270 */
[----:B------:R-:W-:Y:S01]  /*51a0*/  UIADD3 UR10, UR27, 0x40, URZ ;  /* 0x000000401b0a7890 */ /* 0x000fe2000fffe03f */
[----:B------:R-:W-:Y:S01]  /*51b0*/  VIADD R13, R13, 0x80 ;  /* 0x000000800d0d7836 */ /* 0x000fe20000000000 */
[----:B------:R-:W-:Y:S01]  /*51c0*/  UMOV UR6, 0x0 ;  /* 0x0000000000067882 */ /* 0x000fe20000000000 */
[----:B------:R-:W-:Y:S01]  /*51d0*/  ISETP.NE.AND P1, PT, R5, 0x7, PT ;  /* 0x000000070500780c */ /* 0x000fe20003f25270 */
[----:B------:R-:W-:-:S02]  /*51e0*/  UIADD3 UR24, UR8, 0x180, URZ ;  /* 0x0000018008187890 */ /* 0x000fc4000fffe03f */
[----:B------:R-:W-:Y:S01]  /*51f0*/  UIADD3 UR16, UR8, 0x1c180, URZ ;  /* 0x0001c18008107890 */ /* 0x000fe2000fffe03f */
[----:B------:R-:W-:Y:S01]  /*5200*/  SEL R7, RZ, 0x1, P1 ;  /* 0x00000001ff077807 */ /* 0x000fe20000800000 */
[----:B------:R-:W-:Y:S01]  /*5210*/  UIADD3 UR8, UR8, 0x1e180, URZ ;  /* 0x0001e18008087890 */ /* 0x000fe2000fffe03f */
[----:B------:R-:W-:Y:S01]  /*5220*/  SEL R5, R5, RZ, P1 ;  /* 0x000000ff05057207 */ /* 0x000fe20000800000 */
[----:B------:R-:W-:Y:S01]  /*5230*/  UMOV UR7, 0x10000000 ;  /* 0x1000000000077882 */ /* 0x000fe20000000000 */
[----:B------:R-:W-:Y:S01]  /*5240*/  UMOV UR17, UR25 ;  /* 0x0000001900117c82 */ /* 0x000fe20008000000 */
[----:B------:R-:W-:Y:S01]  /*5250*/  UMOV UR18, UR27 ;  /* 0x0000001b00127c82 */ /* 0x000fe20008000000 */
[----:B------:R-:W-:Y:S01]  /*5260*/  UMOV UR20, UR28 ;  /* 0x0000001c00147c82 */ /* 0x000fe20008000000 */
[----:B------:R-:W-:Y:S01]  /*5270*/  UMOV UR9, UR25 ;  /* 0x0000001900097c82 */ /* 0x000fe20008000000 */
[----:B------:R-:W-:Y:S01]  /*5280*/  UMOV UR11, UR19 ;  /* 0x00000013000b7c82 */ /* 0x000fe20008000000 */
[----:B------:R0:W-:Y:S01]  /*5290*/  UTMALDG.3D [UR24], [UR4], desc[UR6] ;  /* 0x00000618040075b4 */ /* 0x0001e20008011000 */
[----:B------:R-:W-:Y:S01]  /*52a0*/  UMOV UR12, UR28 ;  /* 0x0000001c000c7c82 */ /* 0x000fe20008000000 */
[----:B------:R-:W-:Y:S01]  /*52b0*/  LOP3.LUT R4, R4, R7, RZ, 0x3c, !PT ;  /* 0x0000000704047212 */ /* 0x000fe200078e3cff */
[----:B------:R0:W-:Y:S01]  /*52c0*/  UTMALDG.3D [UR16], [UR30], desc[UR6] ;  /* 0x000006101e0075b4 */ /* 0x0001e20008011000 */
[----:B------:R0:W-:Y:S02]  /*52d0*/  UTMALDG.3D [UR8], [UR30], desc[UR6] ;  /* 0x000006081e0075b4 */ /* 0x0001e40008011000 */
[----:B0-----:R-:W-:Y:S05]  /*52e0*/  @P3 BRA `(.L_x_106) ;  /* 0xfffffffc00383947 */ /* 0x001fea000383ffff */
.L_x_102:
[----:B------:R-:W-:Y:S05]  /*52f0*/  BSYNC B1 ;  /* 0x0000000000017941 */ /* 0x000fea0003800000 */
.L_x_101:
[----:B------:R-:W2:Y:S01]  /*5300*/  LDL.64 R20, [R1] ;  /* 0x0000000001147983 */ /* 0x000ea20000100a00 */
[----:B------:R-:W-:Y:S01]  /*5310*/  LOP3.LUT P4, RZ, R10, 0xff, RZ, 0xc0, !PT ;  /* 0x000000ff0aff7812 */ /* 0x000fe2000788c0ff */
[----:B------:R-:W-:Y:S01]  /*5320*/  VIADD R11, R8, UR40 ;  /* 0x00000028080b7c36 */ /* 0x000fe20008000000 */
[----:B------:R-:W-:Y:S01]  /*5330*/  ULDC.64 UR4, c[0x0][0x650] ;  /* 0x0001940000047ab9 */ /* 0x000fe20000000a00 */
[----:B------:R-:W-:Y:S01]  /*5340*/  IMAD.U32 R8, RZ, RZ, UR40 ;  /* 0x00000028ff087e24 */ /* 0x000fe2000f8e00ff */
[----:B------:R-:W-:Y:S01]  /*5350*/  UISETP.GE.U32.AND UP0, UPT, UR40, 0x7, UPT ;  /* 0x000000072800788c */ /* 0x000fe2000bf06070 */
[C---:B------:R-:W-:Y:S01]  /*5360*/  IMAD.WIDE.U32 R4, R11.reuse, 0x24924925, RZ ;  /* 0x249249250b047825 */ /* 0x040fe200078e00ff */
[----:B------:R-:W-:Y:S01]  /*5370*/  ISETP.GT.U32.AND P1, PT, R11, 0x6, PT ;  /* 0x000000060b00780c */ /* 0x000fe20003f24070 */
[----:B------:R-:W-:Y:S01]  /*5380*/  BSSY B1, `(.L_x_107) ;  /* 0x000006b000017945 */ /* 0x000fe20003800000 */
[----:B------:R-:W-:Y:S01]  /*5390*/  PRMT R10, RZ, 0x7610, R10 ;  /* 0x00007610ff0a7816 */ /* 0x000fe2000000000a */
[----:B------:R-:W-:Y:S01]  /*53a0*/  IMAD.MOV.U32 R22, RZ, RZ, -0x1 ;  /* 0xffffffffff167424 */ /* 0x000fe200078e00ff */
[----:B------:R-:W-:Y:S01]  /*53b0*/  ISETP.LT.U32.AND P1, PT, R8, 0x7, P1 ;  /* 0x000000070800780c */ /* 0x000fe20000f21070 */
[----:B------:R-:W-:Y:S01]  /*53c0*/  IMAD.MOV.U32 R18, RZ, RZ, -0x1 ;  /* 0xffffffffff127424 */ /* 0x000fe200078e00ff */
[----:B------:R-:W-:Y:S01]  /*53d0*/  PLOP3.LUT P3, PT, PT, PT, UP0, 0x80, 0x0 ;  /* 0x000000000000781c */ /* 0x000fe20003f6f008 */
[----:B------:R-:W0:Y:S01]  /*53e0*/  @P4 S2R R7, SR_CgaCtaId ;  /* 0x0000000000074919 */ /* 0x000e220000008800 */
[----:B------:R-:W-:Y:S01]  /*53f0*/  SEL R4, RZ, 0x1, !P1 ;  /* 0x00000001ff047807 */ /* 0x000fe20004800000 */
[----:B------:R-:W-:Y:S01]  /*5400*/  IMAD.MOV.U32 R19, RZ, RZ, -0x1 ;  /* 0xffffffffff137424 */ /* 0x000fe200078e00ff */
[----:B------:R-:W-:-:S02]  /*5410*/  @P4 MOV R6, 0x400 ;  /* 0x0000040000064802 */ /* 0x000fc40000000f00 */
[----:B------:R-:W-:Y:S02]  /*5420*/  LOP3.LUT R3, R3, R4, RZ, 0x3c, !PT ;  /* 0x0000000403037212 */ /* 0x000fe400078e3cff */
[----:B------:R-:W-:Y:S02]  /*5430*/  PRMT R4, RZ, 0x7610, R4 ;  /* 0x00007610ff047816 */ /* 0x000fe40000000004 */
[----:B0-----:R-:W-:Y:S01]  /*5440*/  @P4 LEA R6, R7, R6, 0x18 ;  /* 0x0000000607064211 */ /* 0x001fe200078ec0ff */
[----:B------:R-:W-:-:S03]  /*5450*/  IMAD.IADD R7, R11, 0x1, -R5 ;  /* 0x000000010b077824 */ /* 0x000fc600078e0a05 */
[----:B------:R0:W-:Y:S02]  /*5460*/  @P4 SYNCS.ARRIVE.TRANS64.A1T0 RZ, [R6+URZ+0xa8], RZ ;  /* 0x0000a8ff06ff49a7 */ /* 0x0001e4000810003f */
[----:B------:R-:W-:-:S04]  /*5470*/  LEA.HI R7, R7, R5, RZ, 0x1f ;  /* 0x0000000507077211 */ /* 0x000fc800078ff8ff */
[----:B------:R-:W-:-:S04]  /*5480*/  SHF.R.U32.HI R8, RZ, 0x2, R7 ;  /* 0x00000002ff087819 */ /* 0x000fc80000011607 */
[----:B------:R-:W-:Y:S01]  /*5490*/  @P3 LOP3.LUT R3, R3, 0x1, R8, 0x78, !PT ;  /* 0x0000000103033812 */ /* 0x000fe200078e7808 */
[----:B------:R-:W-:Y:S01]  /*54a0*/  IMAD R8, R8, -0x7, R11 ;  /* 0xfffffff908087824 */ /* 0x000fe200078e020b */
[----:B--2---:R-:W-:-:S05]  /*54b0*/  IADD3 R16, P1, R16, R20, RZ ;  /* 0x0000001410107210 */ /* 0x004fca0007f3e0ff */
[----:B------:R-:W-:Y:S01]  /*54c0*/  IMAD.X R17, R17, 0x1, R0, P1 ;  /* 0x0000000111117824 */ /* 0x000fe200008e0600 */
[----:B------:R-:W-:-:S04]  /*54d0*/  ISETP.GE.U32.AND P1, PT, R16, UR4, PT ;  /* 0x0000000410007c0c */ /* 0x000fc8000bf26070 */
[----:B------:R-:W-:-:S13]  /*54e0*/  ISETP.GE.U32.AND.EX P1, PT, R17, UR5, PT, P1 ;  /* 0x0000000511007c0c */ /* 0x000fda000bf26110 */
[----:B0-----:R-:W-:Y:S05]  /*54f0*/  @P1 BRA `(.L_x_108) ;  /* 0x00000004004c1947 */ /* 0x001fea0003800000 */
[----:B------:R-:W0:Y:S01]  /*5500*/  S2R R12, SR_CTAID.X ;  /* 0x00000000000c7919 */ /* 0x000e220000002500 */
[----:B------:R-:W-:Y:S01]  /*5510*/  ULDC.64 UR4, c[0x0][0x628] ;  /* 0x00018a0000047ab9 */ /* 0x000fe20000000a00 */
[----:B------:R-:W1:Y:S01]  /*5520*/  LDC R13, c[0x0][0x144] ;  /* 0x00005100ff0d7b82 */ /* 0x000e620000000800 */
[----:B------:R-:W-:Y:S01]  /*5530*/  ISETP.NE.U32.AND P1, PT, RZ, UR4, PT ;  /* 0x00000004ff007c0c */ /* 0x000fe2000bf25070 */
[----:B------:R-:W2:Y:S01]  /*5540*/  S2R R11, SR_CTAID.Y ;  /* 0x00000000000b7919 */ /* 0x000ea20000002600 */
[----:B------:R-:W-:Y:S01]  /*5550*/  ULDC UR6, c[0x0][0x150] ;  /* 0x0000540000067ab9 */ /* 0x000fe20000000800 */
[----:B------:R-:W-:Y:S01]  /*5560*/  ULDC UR7, c[0x0][0x630] ;  /* 0x00018c0000077ab9 */ /* 0x000fe20000000800 */
[----:B------:R-:W-:Y:S01]  /*5570*/  ISETP.NE.AND.EX P1, PT, RZ, UR5, PT, P1 ;  /* 0x00000005ff007c0c */ /* 0x000fe2000bf25310 */
[----:B------:R-:W-:Y:S01]  /*5580*/  IMAD.MOV.U32 R4, RZ, RZ, R16 ;  /* 0x000000ffff047224 */ /* 0x000fe200078e0010 */
[----:B0-----:R-:W-:-:S05]  /*5590*/  I2FP.F32.U32 R5, R12 ;  /* 0x0000000c00057245 */ /* 0x001fca0000201000 */
[----:B------:R-:W-:Y:S01]  /*55a0*/  FMUL R14, R5, UR6 ;  /* 0x00000006050e7c20 */ /* 0x000fe20008400000 */
[----:B------:R-:W-:-:S05]  /*55b0*/  IMAD.MOV.U32 R5, RZ, RZ, R17 ;  /* 0x000000ffff057224 */ /* 0x000fca00078e0011 */
[----:B--2---:R-:W-:Y:S05]  /*55c0*/  @!P1 BRA `(.L_x_109) ;  /* 0x0000000000289947 */ /* 0x004fea0003800000 */
[----:B------:R-:W-:Y:S02]  /*55d0*/  ULDC UR6, c[0x0][0x634] ;  /* 0x00018d0000067ab9 */ /* 0x000fe40000000800 */
[----:B------:R-:W-:-:S05]  /*55e0*/  IADD3 R5, P1, R16, UR6, RZ ;  /* 0x0000000610057c10 */ /* 0x000fca000ff3e0ff */
[----:B------:R-:W-:-:S04]  /*55f0*/  IMAD.X R15, RZ, RZ, R17, P1 ;  /* 0x000000ffff0f7224 */ /* 0x000fc800008e0611 */
[----:B------:R-:W-:-:S04]  /*5600*/  IMAD.WIDE.U32 R6, R15, UR4, RZ ;  /* 0x000000040f067c25 */ /* 0x000fc8000f8e00ff */
[----:B------:R-:W-:-:S04]  /*5610*/  IMAD.WIDE.U32 R6, P1, R5, UR5, R6 ;  /* 0x0000000505067c25 */ /* 0x000fc8000f820006 */
[----:B------:R-:W-:-:S04]  /*5620*/  IMAD.WIDE.U32 R4, R5, UR4, RZ ;  /* 0x0000000405047c25 */ /* 0x000fc8000f8e00ff */
[----:B------:R-:W-:Y:S01]  /*5630*/  IMAD.MOV.U32 R4, RZ, RZ, R7 ;  /* 0x000000ffff047224 */ /* 0x000fe200078e0007 */
[----:B------:R-:W-:Y:S01]  /*5640*/  IADD3 RZ, P3, R5, R6, RZ ;  /* 0x0000000605ff7210 */ /* 0x000fe20007f7e0ff */
[----:B------:R-:W-:-:S04]  /*5650*/  IMAD.X R5, RZ, RZ, RZ, P1 ;  /* 0x000000ffff057224 */ /* 0x000fc800008e06ff */
[----:B------:R-:W-:-:S08]  /*5660*/  IMAD.WIDE.U32.X R4, R15, UR5, R4, P3 ;  /* 0x000000050f047c25 */ /* 0x000fd000098e0404 */
.L_x_109:
[--C-:B------:R-:W-:Y:S01]  /*5670*/  SHF.R.U64 R19, R4, UR7, R5.reuse ;  /* 0x0000000704137c19 */ /* 0x100fe20008001205 */
[----:B------:R-:W0:Y:S01]  /*5680*/  F2I.U32.TRUNC.NTZ R14, R14 ;  /* 0x0000000e000e7305 */ /* 0x000e22000020f000 */
[----:B------:R-:W-:Y:S01]  /*5690*/  SHF.R.U32.HI R4, RZ, UR7, R5 ;  /* 0x00000007ff047c19 */ /* 0x000fe20008011605 */
[----:B------:R-:W-:Y:S01]  /*56a0*/  ULDC.64 UR4, c[0x0][0x620] ;  /* 0x0001880000047ab9 */ /* 0x000fe20000000a00 */
[----:B------:R-:W-:Y:S01]  /*56b0*/  IADD3 R7, P1, RZ, -R19, RZ ;  /* 0x80000013ff077210 */ /* 0x000fe20007f3e0ff */
[----:B------:R-:W-:Y:S01]  /*56c0*/  ULDC.64 UR6, c[0x0][0x640] ;  /* 0x0001900000067ab9 */ /* 0x000fe20000000a00 */
[----:B------:R-:W2:Y:S03]  /*56d0*/  LDC R18, c[0x0][0x148] ;  /* 0x00005200ff127b82 */ /* 0x000ea60000000800 */
[----:B------:R-:W-:Y:S01]  /*56e0*/  IMAD.X R4, RZ, RZ, ~R4, P1 ;  /* 0x000000ffff047224 */ /* 0x000fe200008e0e04 */
[----:B------:R-:W-:-:S03]  /*56f0*/  ISETP.NE.U32.AND P1, PT, RZ, UR6, PT ;  /* 0x00000006ff007c0c */ /* 0x000fc6000bf25070 */
[----:B------:R-:W-:Y:S01]  /*5700*/  IMAD R6, R4, UR4, RZ ;  /* 0x0000000404067c24 */ /* 0x000fe2000f8e02ff */
[----:B------:R-:W-:Y:S01]  /*5710*/  ISETP.NE.AND.EX P1, PT, RZ, UR7, PT, P1 ;  /* 0x00000007ff007c0c */ /* 0x000fe2000bf25310 */
[----:B------:R-:W-:Y:S01]  /*5720*/  IMAD.WIDE.U32 R4, R7, UR4, R16 ;  /* 0x0000000407047c25 */ /* 0x000fe2000f8e0010 */
[----:B------:R-:W-:-:S03]  /*5730*/  ULDC UR4, c[0x0][0x618] ;  /* 0x0001860000047ab9 */ /* 0x000fc60000000800 */
[----:B------:R-:W-:Y:S01]  /*5740*/  IMAD R7, R7, UR5, R6 ;  /* 0x0000000507077c24 */ /* 0x000fe2000f8e0206 */
[----:B------:R-:W-:Y:S01]  /*5750*/  ULDC UR5, c[0x0][0x154] ;  /* 0x0000550000057ab9 */ /* 0x000fe20000000800 */
[----:B0-----:R-:W-:Y:S02]  /*5760*/  IMAD.MOV R6, RZ, RZ, -R14 ;  /* 0x000000ffff067224 */ /* 0x001fe400078e0a0e */
[----:B------:R-:W-:Y:S02]  /*5770*/  IMAD.IADD R5, R5, 0x1, R7 ;  /* 0x0000000105057824 */ /* 0x000fe400078e0207 */
[----:B-1----:R-:W-:Y:S01]  /*5780*/  IMAD R12, R13, R6, R12 ;  /* 0x000000060d0c7224 */ /* 0x002fe200078e020c */
[----:B------:R-:W-:Y:S02]  /*5790*/  I2FP.F32.U32 R6, R11 ;  /* 0x0000000b00067245 */ /* 0x000fe40000201000 */
[--C-:B------:R-:W-:Y:S02]  /*57a0*/  SHF.R.U64 R13, R4, UR4, R5.reuse ;  /* 0x00000004040d7c19 */ /* 0x100fe40008001205 */
[----:B------:R-:W-:Y:S01]  /*57b0*/  SHF.R.U32.HI R4, RZ, UR4, R5 ;  /* 0x00000004ff047c19 */ /* 0x000fe20008011605 */
[----:B------:R-:W-:Y:S01]  /*57c0*/  FMUL R6, R6, UR5 ;  /* 0x0000000506067c20 */ /* 0x000fe20008400000 */
[----:B------:R-:W-:-:S02]  /*57d0*/  ULDC UR4, c[0x0][0x608] ;  /* 0x0001820000047ab9 */ /* 0x000fc40000000800 */
[--C-:B------:R-:W-:Y:S01]  /*57e0*/  SHF.R.U64 R15, R13, UR4, R4.reuse ;  /* 0x000000040d0f7c19 */ /* 0x100fe20008001204 */
[----:B------:R0:W1:Y:S01]  /*57f0*/  F2I.U32.TRUNC.NTZ R20, R6 ;  /* 0x0000000600147305 */ /* 0x000062000020f000 */
[----:B------:R-:W-:Y:S01]  /*5800*/  SHF.R.U32.HI R4, RZ, UR4, R4 ;  /* 0x00000004ff047c19 */ /* 0x000fe20008011604 */
[----:B------:R-:W-:-:S03]  /*5810*/  ULDC UR4, c[0x0][0x658] ;  /* 0x0001960000047ab9 */ /* 0x000fc60000000800 */
[--C-:B------:R-:W-:Y:S02]  /*5820*/  SHF.R.U64 R14, R15, UR4, R4.reuse ;  /* 0x000000040f0e7c19 */ /* 0x100fe40008001204 */
[----:B------:R-:W-:-:S03]  /*5830*/  SHF.R.U32.HI R21, RZ, UR4, R4 ;  /* 0x00000004ff157c19 */ /* 0x000fc60008011604 */
[----:B------:R-:W-:Y:S02]  /*5840*/  IMAD.MOV.U32 R4, RZ, RZ, R14 ;  /* 0x000000ffff047224 */ /* 0x000fe400078e000e */
[----:B------:R-:W-:Y:S01]  /*5850*/  IMAD.MOV.U32 R5, RZ, RZ, R21 ;  /* 0x000000ffff057224 */ /* 0x000fe200078e0015 */
[----:B0-----:R-:W-:Y:S06]  /*5860*/  @!P1 BRA `(.L_x_110) ;  /* 0x0000000000289947 */ /* 0x001fec0003800000 */
        /* <DEDUP_REMOVED lines=10> */
.L_x_110:
[----:B------:R-:W-:Y:S01]  /*5910*/  ISETP.NE.AND P1, PT, R2, 0x1, PT ;  /* 0x000000010200780c */ /* 0x000fe20003f25270 */
[----:B------:R-:W-:Y:S01]  /*5920*/  ULDC UR4, c[0x0][0x648] ;  /* 0x0001920000047ab9 */ /* 0x000fe20000000800 */
[----:B------:R-:W-:Y:S01]  /*5930*/  LOP3.LUT R15, R15, UR14, RZ, 0xc0, !PT ;  /* 0x0000000e0f0f7c12 */ /* 0x000fe2000f8ec0ff */
[----:B-1----:R-:W-:Y:S01]  /*5940*/  IMAD.MOV R20, RZ, RZ, -R20 ;  /* 0x000000ffff147224 */ /* 0x002fe200078e0a14 */
[----:B------:R-:W-:Y:S01]  /*5950*/  SHF.R.U64 R4, R4, UR4, R5 ;  /* 0x0000000404047c19 */ /* 0x000fe20008001205 */
[----:B------:R-:W-:Y:S01]  /*5960*/  ULDC UR4, c[0x0][0x638] ;  /* 0x00018e0000047ab9 */ /* 0x000fe20000000800 */
[----:B------:R-:W-:Y:S01]  /*5970*/  LOP3.LUT R13, R13, UR13, RZ, 0xc0, !PT ;  /* 0x0000000d0d0d7c12 */ /* 0x000fe2000f8ec0ff */
[----:B------:R-:W-:Y:S02]  /*5980*/  ULDC UR5, c[0x0][0x610] ;  /* 0x0001840000057ab9 */ /* 0x000fe40000000800 */
[----:B------:R-:W-:Y:S02]  /*5990*/  IMAD.MOV R5, RZ, RZ, -R4 ;  /* 0x000000ffff057224 */ /* 0x000fe400078e0a04 */
[----:B------:R-:W-:-:S02]  /*59a0*/  IMAD R15, R4, UR15, R15 ;  /* 0x0000000f040f7c24 */ /* 0x000fc4000f8e020f */
[----:B--2---:R-:W-:Y:S02]  /*59b0*/  @P1 IMAD R12, R18, R20, R11 ;  /* 0x00000014120c1224 */ /* 0x004fe400078e020b */
[----:B------:R-:W-:Y:S01]  /*59c0*/  IMAD R14, R5, UR4, R14 ;  /* 0x00000004050e7c24 */ /* 0x000fe2000f8e020e */
[----:B------:R-:W-:Y:S01]  /*59d0*/  ULDC UR4, c[0x0][0x600] ;  /* 0x0001800000047ab9 */ /* 0x000fe20000000800 */
[----:B------:R-:W-:Y:S02]  /*59e0*/  IMAD R12, R15, UR5, R12 ;  /* 0x000000050f0c7c24 */ /* 0x000fe4000f8e020c */
[----:B------:R-:W-:Y:S02]  /*59f0*/  IMAD R5, R14, UR4, R13 ;  /* 0x000000040e057c24 */ /* 0x000fe4000f8e020d */
[----:B------:R-:W-:-:S03]  /*5a00*/  IMAD.MOV.U32 R4, RZ, RZ, 0x1 ;  /* 0x00000001ff047424 */ /* 0x000fc600078e00ff */
[----:B------:R-:W-:Y:S02]  /*5a10*/  SEL R18, R5, R12, !P1 ;  /* 0x0000000c05127207 */ /* 0x000fe40004800000 */
[----:B------:R-:W-:-:S07]  /*5a20*/  SEL R22, R12, R5, !P1 ;  /* 0x000000050c167207 */ /* 0x000fce0004800000 */
.L_x_108:
[----:B------:R-:W-:Y:S05]  /*5a30*/  BSYNC B1 ;  /* 0x0000000000017941 */ /* 0x000fea0003800000 */
.L_x_107:
[----:B------:R-:W-:-:S13]  /*5a40*/  LOP3.LUT P1, RZ, R4, 0xff, RZ, 0xc0, !PT ;  /* 0x000000ff04ff7812 */ /* 0x000fda000782c0ff */
[----:B------:R-:W-:Y:S05]  /*5a50*/  @P1 BRA `(.L_x_111) ;  /* 0xfffffff400281947 */ /* 0x000fea000383ffff */
[----:B------:R-:W-:Y:S05]  /*5a60*/  BSYNC B0 ;  /* 0x0000000000007941 */ /* 0x000fea0003800000 */
.L_x_99:
[----:B------:R-:W-:-:S03]  /*5a70*/  UMOV UR4, 0xffffffff ;  /* 0xffffffff00047882 */ /* 0x000fc60000000000 */
[----:B------:R-:W-:Y:S05]  /*5a80*/  BRA.DIV UR4, `(.L_x_112) ;  /* 0x0000000604b47947 */ /* 0x000fea000b800000 */
[----:B------:R-:W-:-:S13]  /*5a90*/  ELECT P6, URZ, PT ;  /* 0x00000000003f782f */ /* 0x000fda00038c0000 */
.L_x_131:
[----:B------:R-:W-:Y:S04]  /*5aa0*/  BSSY B0, `(.L_x_113) ;  /* 0x0000046000007945 */ /* 0x000fe80003800000 */
[----:B------:R-:W-:Y:S05]  /*5ab0*/  @!P6 BRA `(.L_x_114) ;  /* 0x000000040010e947 */ /* 0x000fea0003800000 */
[----:B------:R-:W-:-:S04]  /*5ac0*/  LOP3.LUT R23, R23, 0x2, RZ, 0xfc, !PT ;  /* 0x0000000217177812 */ /* 0x000fc800078efcff */
[----:B------:R-:W-:-:S13]  /*5ad0*/  ISETP.NE.AND P0, PT, R23, 0x3, PT ;  /* 0x000000031700780c */ /* 0x000fda0003f05270 */
[----:B------:R-:W-:Y:S05]  /*5ae0*/  @!P0 BRA `(.L_x_115) ;  /* 0x0000000000048947 */ /* 0x000fea0003800000 */
[----:B------:R-:W-:Y:S01]  /*5af0*/  BPT.TRAP 0x1 ;  /* 0x000000040000795c */ /* 0x000fe20000300000 */
.L_x_115:
[----:B------:R-:W0:Y:S01]  /*5b00*/  S2R R5, SR_CgaCtaId ;  /* 0x0000000000057919 */ /* 0x000e220000008800 */
[----:B------:R-:W-:Y:S02]  /*5b10*/  MOV R0, 0x400 ;  /* 0x0000040000007802 */ /* 0x000fe40000000f00 */
[----:B------:R-:W-:Y:S02]  /*5b20*/  SHF.L.U32 R2, R3, 0x1f, RZ ;  /* 0x0000001f03027819 */ /* 0x000fe400000006ff */
[----:B0-----:R-:W-:-:S05]  /*5b30*/  LEA R5, R5, R0, 0x18 ;  /* 0x0000000005057211 */ /* 0x001fca00078ec0ff */
[----:B------:R-:W-:-:S04]  /*5b40*/  VIADD R5, R5, 0x38 ;  /* 0x0000003805057836 */ /* 0x000fc80000000000 */
[C---:B------:R-:W-:Y:S02]  /*5b50*/  IMAD R7, R8.reuse, 0x8, R5 ;  /* 0x0000000808077824 */ /* 0x040fe400078e0205 */
[----:B------:R-:W-:Y:S02]  /*5b60*/  VIADD R8, R8, 0x1 ;  /* 0x0000000108087836 */ /* 0x000fe40000000000 */
[----:B------:R-:W0:Y:S03]  /*5b70*/  SYNCS.PHASECHK.TRANS64.TRYWAIT P0, [R7+URZ], R2 ;  /* 0x00000002070075a7 */ /* 0x000e26000800017f */
[----:B------:R-:W-:-:S04]  /*5b80*/  ISETP.NE.AND P1, PT, R8, 0x7, PT ;  /* 0x000000070800780c */ /* 0x000fc80003f25270 */
[----:B------:R-:W-:Y:S02]  /*5b90*/  SEL R0, RZ, 0x1, P1 ;  /* 0x00000001ff007807 */ /* 0x000fe40000800000 */
[----:B------:R-:W-:Y:S02]  /*5ba0*/  SEL R8, R8, RZ, P1 ;  /* 0x000000ff08087207 */ /* 0x000fe40000800000 */
[----:B------:R-:W-:-:S03]  /*5bb0*/  LOP3.LUT R9, R3, R0, RZ, 0x3c, !PT ;  /* 0x0000000003097212 */ /* 0x000fc600078e3cff */
[----:B------:R-:W-:Y:S01]  /*5bc0*/  IMAD R6, R8, 0x8, R5 ;  /* 0x0000000808067824 */ /* 0x000fe200078e0205 */
[----:B------:R-:W-:Y:S01]  /*5bd0*/  SHF.L.U32 R3, R9, 0x1f, RZ ;  /* 0x0000001f09037819 */ /* 0x000fe200000006ff */
[----:B0-----:R-:W-:Y:S06]  /*5be0*/  @!P0 BRA `(.L_x_116) ;  /* 0x00000004007c8947 */ /* 0x001fec0003800000 */
.L_x_132:
[----:B------:R-:W1:Y:S01]  /*5bf0*/  SYNCS.PHASECHK.TRANS64.TRYWAIT P0, [R6+URZ], R3 ;  /* 0x00000003060075a7 */ /* 0x000e62000800017f */
[----:B------:R-:W-:-:S05]  /*5c00*/  VIADD R0, R8, 0x1 ;  /* 0x0000000108007836 */ /* 0x000fca0000000000 */
[----:B------:R-:W-:-:S04]  /*5c10*/  ISETP.NE.AND P1, PT, R0, 0x7, PT ;  /* 0x000000070000780c */ /* 0x000fc80003f25270 */
[----:B0-----:R-:W-:Y:S02]  /*5c20*/  SEL R2, RZ, 0x1, P1 ;  /* 0x00000001ff027807 */ /* 0x001fe40000800000 */
[----:B------:R-:W-:Y:S02]  /*5c30*/  SEL R0, R0, RZ, P1 ;  /* 0x000000ff00007207 */ /* 0x000fe40000800000 */
[----:B------:R-:W-:-:S03]  /*5c40*/  LOP3.LUT R9, R9, R2, RZ, 0x3c, !PT ;  /* 0x0000000209097212 */ /* 0x000fc600078e3cff */
[----:B------:R-:W-:Y:S01]  /*5c50*/  IMAD R7, R0, 0x8, R5 ;  /* 0x0000000800077824 */ /* 0x000fe200078e0205 */
[----:B------:R-:W-:Y:S01]  /*5c60*/  SHF.L.U32 R4, R9, 0x1f, RZ ;  /* 0x0000001f09047819 */ /* 0x000fe200000006ff */
[----:B-1----:R-:W-:Y:S06]  /*5c70*/  @!P0 BRA `(.L_x_117) ;  /* 0x00000004006c8947 */ /* 0x002fec0003800000 */
.L_x_133:
[----:B------:R-:W1:Y:S01]  /*5c80*/  SYNCS.PHASECHK.TRANS64.TRYWAIT P0, [R7+URZ], R4 ;  /* 0x00000004070075a7 */ /* 0x000e62000800017f */
[----:B------:R-:W-:-:S05]  /*5c90*/  VIADD R0, R0, 0x1 ;  /* 0x0000000100007836 */ /* 0x000fca0000000000 */
[----:B------:R-:W-:-:S04]  /*5ca0*/  ISETP.NE.AND P1, PT, R0, 0x7, PT ;  /* 0x000000070000780c */ /* 0x000fc80003f25270 */
[----:B------:R-:W-:Y:S02]  /*5cb0*/  SEL R2, RZ, 0x1, P1 ;  /* 0x00000001ff027807 */ /* 0x000fe40000800000 */
[----:B------:R-:W-:Y:S02]  /*5cc0*/  SEL R0, R0, RZ, P1 ;  /* 0x000000ff00007207 */ /* 0x000fe40000800000 */
[----:B------:R-:W-:-:S03]  /*5cd0*/  LOP3.LUT R9, R9, R2, RZ, 0x3c, !PT ;  /* 0x0000000209097212 */ /* 0x000fc600078e3cff */
[----:B0-----:R-:W-:Y:S01]  /*5ce0*/  IMAD R6, R0, 0x8, R5 ;  /* 0x0000000800067824 */ /* 0x001fe200078e0205 */
[----:B------:R-:W-:Y:S01]  /*5cf0*/  SHF.L.U32 R3, R9, 0x1f, RZ ;  /* 0x0000001f09037819 */ /* 0x000fe200000006ff */
[----:B-1----:R-:W-:Y:S06]  /*5d00*/  @!P0 BRA `(.L_x_118) ;  /* 0x00000004005c8947 */ /* 0x002fec0003800000 */
.L_x_134:
        /* <DEDUP_REMOVED lines=9> */
.L_x_135:
        /* <DEDUP_REMOVED lines=9> */
.L_x_136:
[----:B------:R-:W1:Y:S01]  /*5e30*/  SYNCS.PHASECHK.TRANS64.TRYWAIT P0, [R6+URZ], R3 ;  /* 0x00000003060075a7 */ /* 0x000e62000800017f */
[----:B------:R-:W-:-:S05]  /*5e40*/  VIADD R0, R0, 0x1 ;  /* 0x0000000100007836 */ /* 0x000fca0000000000 */
[----:B------:R-:W-:-:S04]  /*5e50*/  ISETP.NE.AND P1, PT, R0, 0x7, PT ;  /* 0x000000070000780c */ /* 0x000fc80003f25270 */
[----:B------:R-:W-:Y:S02]  /*5e60*/  SEL R2, RZ, 0x1, P1 ;  /* 0x00000001ff027807 */ /* 0x000fe40000800000 */
[----:B------:R-:W-:Y:S02]  /*5e70*/  SEL R0, R0, RZ, P1 ;  /* 0x000000ff00007207 */ /* 0x000fe40000800000 */
[----:B------:R-:W-:Y:S01]  /*5e80*/  LOP3.LUT R2, R9, R2, RZ, 0x3c, !PT ;  /* 0x0000000209027212 */ /* 0x000fe200078e3cff */
[----:B-1----:R-:W-:Y:S06]  /*5e90*/  @!P0 BRA `(.L_x_121) ;  /* 0x0000000400348947 */ /* 0x002fec0003800000 */
.L_x_137:
[----:B------:R-:W-:Y:S01]  /*5ea0*/  IMAD R5, R0, 0x8, R5 ;  /* 0x0000000800057824 */ /* 0x000fe200078e0205 */
[----:B------:R-:W-:-:S07]  /*5eb0*/  SHF.L.U32 R0, R2, 0x1f, RZ ;  /* 0x0000001f02007819 */ /* 0x000fce00000006ff */
.L_x_122:
[----:B--2---:R2:W3:Y:S02]  /*5ec0*/  SYNCS.PHASECHK.TRANS64.TRYWAIT P0, [R5+URZ], R0 ;  /* 0x00000000050075a7 */ /* 0x0044e4000800017f */
[----:B---3--:R-:W-:Y:S05]  /*5ed0*/  @!P0 NANOSLEEP.SYNCS 0x989680 ;  /* 0x009896800000895d */ /* 0x008fea0003900000 */
[----:B------:R-:W3:Y:S02]  /*5ee0*/  @!P0 SYNCS.PHASECHK.TRANS64 P0, [R5+URZ], R0 ;  /* 0x00000000050085a7 */ /* 0x000ee4000800007f */
[----:B---3--:R-:W-:Y:S05]  /*5ef0*/  @!P0 BRA `(.L_x_122) ;  /* 0xfffffffc00f08947 */ /* 0x008fea000383ffff */
.L_x_114:
[----:B------:R-:W-:Y:S05]  /*5f00*/  BSYNC B0 ;  /* 0x0000000000007941 */ /* 0x000fea0003800000 */
.L_x_113:
[----:B------:R-:W-:Y:S05]  /*5f10*/  EXIT ;  /* 0x000000000000794d */ /* 0x000fea0003800000 */
.L_x_15:
[----:B0-----:R-:W-:-:S04]  /*5f20*/  IMAD.U32 R3, RZ, RZ, UR43 ;  /* 0x0000002bff037e24 */ /* 0x001fc8000f8e00ff */
[----:B------:R0:W1:Y:S03]  /*5f30*/  SYNCS.PHASECHK.TRANS64.TRYWAIT P0, [R3+URZ+-0x8], R0 ;  /* 0xfffff800030075a7 */ /* 0x000066000800017f */
[----:B-1----:R-:W-:Y:S05]  /*5f40*/  @!P0 NANOSLEEP.SYNCS 0x989680 ;  /* 0x009896800000895d */ /* 0x002fea0003900000 */
[----:B------:R-:W1:Y:S02]  /*5f50*/  @!P0 SYNCS.PHASECHK.TRANS64 P0, [R3+URZ+-0x8], R0 ;  /* 0xfffff800030085a7 */ /* 0x000e64000800007f */
[----:B-1----:R-:W-:Y:S05]  /*5f60*/  @!P0 BRA `(.L_x_15) ;  /* 0xfffffffc00ec8947 */ /* 0x002fea000383ffff */
[----:B------:R-:W-:Y:S05]  /*5f70*/  BRA `(.L_x_123) ;  /* 0xffffffb400b07947 */ /* 0x000fea000383ffff */
.L_x_20:
[----:B-1----:R1:W2:Y:S02]  /*5f80*/  SYNCS.PHASECHK.TRANS64.TRYWAIT P1, [R3+URZ], R0 ;  /* 0x00000000030075a7 */ /* 0x0022a4000802017f */
[----:B--2---:R-:W-:Y:S05]  /*5f90*/  @!P1 NANOSLEEP.SYNCS 0x989680 ;  /* 0x009896800000995d */ /* 0x004fea0003900000 */
[----:B------:R-:W2:Y:S02]  /*5fa0*/  @!P1 SYNCS.PHASECHK.TRANS64 P1, [R3+URZ], R0 ;  /* 0x00000000030095a7 */ /* 0x000ea4000802007f */
[----:B--2---:R-:W-:Y:S05]  /*5fb0*/  @!P1 BRA `(.L_x_20) ;  /* 0xfffffffc00f09947 */ /* 0x004fea000383ffff */
[----:B------:R-:W-:Y:S05]  /*5fc0*/  BRA `(.L_x_19) ;  /* 0xffffffb8001c7947 */ /* 0x000fea000383ffff */
.L_x_25:
[----:B-1----:R-:W-:-:S04]  /*5fd0*/  IMAD.U32 R4, RZ, RZ, UR4 ;  /* 0x00000004ff047e24 */ /* 0x002fc8000f8e00ff */
[----:B------:R1:W2:Y:S03]  /*5fe0*/  SYNCS.PHASECHK.TRANS64.TRYWAIT P1, [R4+URZ], R3 ;  /* 0x00000003040075a7 */ /* 0x0002a6000802017f */
[----:B--2---:R-:W-:Y:S05]  /*5ff0*/  @!P1 NANOSLEEP.SYNCS 0x989680 ;  /* 0x009896800000995d */ /* 0x004fea0003900000 */
[----:B------:R-:W2:Y:S02]  /*6000*/  @!P1 SYNCS.PHASECHK.TRANS64 P1, [R4+URZ], R3 ;  /* 0x00000003040095a7 */ /* 0x000ea4000802007f */
[----:B--2---:R-:W-:Y:S05]  /*6010*/  @!P1 BRA `(.L_x_25) ;  /* 0xfffffffc00ec9947 */ /* 0x004fea000383ffff */
[----:B------:R-:W-:Y:S05]  /*6020*/  BRA `(.L_x_24) ;  /* 0xffffffbc00447947 */ /* 0x000fea000383ffff */
.L_x_31:
[----:B0-----:R-:W-:-:S04]  /*6030*/  IMAD.U32 R3, RZ, RZ, UR43 ;  /* 0x0000002bff037e24 */ /* 0x001fc8000f8e00ff */
[----:B------:R0:W1:Y:S03]  /*6040*/  SYNCS.PHASECHK.TRANS64.TRYWAIT P0, [R3+URZ+0x8], R0 ;  /* 0x00000800030075a7 */ /* 0x000066000800017f */
[----:B-1----:R-:W-:Y:S05]  /*6050*/  @!P0 NANOSLEEP.SYNCS 0x989680 ;  /* 0x009896800000895d */ /* 0x002fea0003900000 */
[----:B------:R-:W1:Y:S02]  /*6060*/  @!P0 SYNCS.PHASECHK.TRANS64 P0, [R3+URZ+0x8], R0 ;  /* 0x00000800030085a7 */ /* 0x000e64000800007f */
[----:B-1----:R-:W-:Y:S05]  /*6070*/  @!P0 BRA `(.L_x_31) ;  /* 0xfffffffc00ec8947 */ /* 0x002fea000383ffff */
[----:B------:R-:W-:Y:S05]  /*6080*/  BRA `(.L_x_124) ;  /* 0xffffffc000f07947 */ /* 0x000fea000383ffff */
.L_x_100:
[----:B------:R-:W-:Y:S01]  /*6090*/  BSSY B1, `(.L_x_125) ;  /* 0x0000006000017945 */ /* 0x000fe20003800000 */
[----:B------:R-:W-:-:S07]  /*60a0*/  IMAD.MOV.U32 R15, RZ, RZ, -0x1 ;  /* 0xffffffffff0f7424 */ /* 0x000fce00078e00ff */
[----:B-----5:R-:W-:Y:S05]  /*60b0*/  WARPSYNC.COLLECTIVE R15, `(.L_x_126) ;  /* 0x000000000f0c7348 */ /* 0x020fea0003c00000 */
[----:B------:R-:W-:Y:S02]  /*60c0*/  ELECT P6, UR62, PT ;  /* 0x00000000003e782f */ /* 0x000fe400038c0000 */
[----:B------:R-:W-:Y:S01]  /*60d0*/  MOV R14, UR62 ;  /* 0x0000003e000e7c02 */ /* 0x000fe20008000f00 */
[----:B-----5:R-:W-:Y:S10]  /*60e0*/  ENDCOLLECTIVE ;  /* 0x000000000000791b */ /* 0x020ff40003800000 */
.L_x_126:
[----:B------:R-:W-:Y:S05]  /*60f0*/  BSYNC B1 ;  /* 0x0000000000017941 */ /* 0x000fea0003800000 */
.L_x_125:
[----:B------:R-:W-:Y:S05]  /*6100*/  BRA `(.L_x_127) ;  /* 0xffffffec00887947 */ /* 0x000fea000383ffff */
.L_x_103:
[----:B-1----:R1:W2:Y:S02]  /*6110*/  SYNCS.PHASECHK.TRANS64.TRYWAIT P1, [R11+URZ+0x38], R6 ;  /* 0x000038060b0075a7 */ /* 0x0022a4000802017f */
[----:B--2---:R-:W-:Y:S05]  /*6120*/  @!P1 NANOSLEEP.SYNCS 0x989680 ;  /* 0x009896800000995d */ /* 0x004fea0003900000 */
[----:B------:R-:W2:Y:S02]  /*6130*/  @!P1 SYNCS.PHASECHK.TRANS64 P1, [R11+URZ+0x38], R6 ;  /* 0x000038060b0095a7 */ /* 0x000ea4000802007f */
[----:B--2---:R-:W-:Y:S05]  /*6140*/  @!P1 BRA `(.L_x_103) ;  /* 0xfffffffc00f09947 */ /* 0x004fea000383ffff */
[----:B------:R-:W-:Y:S05]  /*6150*/  BRA `(.L_x_128) ;  /* 0xffffffec00bc7947 */ /* 0x000fea000383ffff */
.L_x_112:
[----:B------:R-:W-:Y:S01]  /*6160*/  BSSY B0, `(.L_x_129) ;  /* 0x0000006000007945 */ /* 0x000fe20003800000 */
[----:B------:R-:W-:-:S07]  /*6170*/  IMAD.MOV.U32 R15, RZ, RZ, -0x1 ;  /* 0xffffffffff0f7424 */ /* 0x000fce00078e00ff */
[----:B-----5:R-:W-:Y:S05]  /*6180*/  WARPSYNC.COLLECTIVE R15, `(.L_x_130) ;  /* 0x000000000f0c7348 */ /* 0x020fea0003c00000 */
[----:B------:R-:W-:Y:S02]  /*6190*/  ELECT P6, UR62, PT ;  /* 0x00000000003e782f */ /* 0x000fe400038c0000 */
[----:B------:R-:W-:Y:S01]  /*61a0*/  MOV R14, UR62 ;  /* 0x0000003e000e7c02 */ /* 0x000fe20008000f00 */
[----:B-----5:R-:W-:Y:S10]  /*61b0*/  ENDCOLLECTIVE ;  /* 0x000000000000791b */ /* 0x020ff40003800000 */
.L_x_130:
[----:B------:R-:W-:Y:S05]  /*61c0*/  BSYNC B0 ;  /* 0x0000000000007941 */ /* 0x000fea0003800000 */
.L_x_129:
[----:B------:R-:W-:Y:S05]  /*61d0*/  BRA `(.L_x_131) ;  /* 0xfffffff800307947 */ /* 0x000fea000383ffff */
.L_x_116:
[----:B0-----:R0:W1:Y:S02]  /*61e0*/  SYNCS.PHASECHK.TRANS64.TRYWAIT P0, [R7+URZ], R2 ;  /* 0x00000002070075a7 */ /* 0x001064000800017f */
[----:B-1----:R-:W-:Y:S05]  /*61f0*/  @!P0 NANOSLEEP.SYNCS 0x989680 ;  /* 0x009896800000895d */ /* 0x002fea0003900000 */
[----:B------:R-:W1:Y:S02]  /*6200*/  @!P0 SYNCS.PHASECHK.TRANS64 P0, [R7+URZ], R2 ;  /* 0x00000002070085a7 */ /* 0x000e64000800007f */
[----:B-1----:R-:W-:Y:S05]  /*6210*/  @!P0 BRA `(.L_x_116) ;  /* 0xfffffffc00f08947 */ /* 0x002fea000383ffff */
[----:B------:R-:W-:Y:S05]  /*6220*/  BRA `(.L_x_132) ;  /* 0xfffffff800707947 */ /* 0x000fea000383ffff */
.L_x_117:
[----:B0-----:R0:W1:Y:S02]  /*6230*/  SYNCS.PHASECHK.TRANS64.TRYWAIT P0, [R6+URZ], R3 ;  /* 0x00000003060075a7 */ /* 0x001064000800017f */
[----:B-1----:R-:W-:Y:S05]  /*6240*/  @!P0 NANOSLEEP.SYNCS 0x989680 ;  /* 0x009896800000895d */ /* 0x002fea0003900000 */
[----:B------:R-:W1:Y:S02]  /*6250*/  @!P0 SYNCS.PHASECHK.TRANS64 P0, [R6+URZ], R3 ;  /* 0x00000003060085a7 */ /* 0x000e64000800007f */
[----:B-1----:R-:W-:Y:S05]  /*6260*/  @!P0 BRA `(.L_x_117) ;  /* 0xfffffffc00f08947 */ /* 0x002fea000383ffff */
[----:B------:R-:W-:Y:S05]  /*6270*/  BRA `(.L_x_133) ;  /* 0xfffffff800807947 */ /* 0x000fea000383ffff */
.L_x_118:
[----:B0-----:R0:W1:Y:S02]  /*6280*/  SYNCS.PHASECHK.TRANS64.TRYWAIT P0, [R7+URZ], R4 ;  /* 0x00000004070075a7 */ /* 0x001064000800017f */
[----:B-1----:R-:W-:Y:S05]  /*6290*/  @!P0 NANOSLEEP.SYNCS 0x989680 ;  /* 0x009896800000895d */ /* 0x002fea0003900000 */
[----:B------:R-:W1:Y:S02]  /*62a0*/  @!P0 SYNCS.PHASECHK.TRANS64 P0, [R7+URZ], R4 ;  /* 0x00000004070085a7 */ /* 0x000e64000800007f */
[----:B-1----:R-:W-:Y:S05]  /*62b0*/  @!P0 BRA `(.L_x_118) ;  /* 0xfffffffc00f08947 */ /* 0x002fea000383ffff */
[----:B------:R-:W-:Y:S05]  /*62c0*/  BRA `(.L_x_134) ;  /* 0xfffffff800907947 */ /* 0x000fea000383ffff */
.L_x_119:
[----:B0-----:R0:W1:Y:S02]  /*62d0*/  SYNCS.PHASECHK.TRANS64.TRYWAIT P0, [R6+URZ], R3 ;  /* 0x00000003060075a7 */ /* 0x001064000800017f */
[----:B-1----:R-:W-:Y:S05]  /*62e0*/  @!P0 NANOSLEEP.SYNCS 0x989680 ;  /* 0x009896800000895d */ /* 0x002fea0003900000 */
[----:B------:R-:W1:Y:S02]  /*62f0*/  @!P0 SYNCS.PHASECHK.TRANS64 P0, [R6+URZ], R3 ;  /* 0x00000003060085a7 */ /* 0x000e64000800007f */
[----:B-1----:R-:W-:Y:S05]  /*6300*/  @!P0 BRA `(.L_x_119) ;  /* 0xfffffffc00f08947 */ /* 0x002fea000383ffff */
[----:B------:R-:W-:Y:S05]  /*6310*/  BRA `(.L_x_135) ;  /* 0xfffffff800a07947 */ /* 0x000fea000383ffff */
.L_x_120:
[----:B0-----:R0:W1:Y:S02]  /*6320*/  SYNCS.PHASECHK.TRANS64.TRYWAIT P0, [R7+URZ], R4 ;  /* 0x00000004070075a7 */ /* 0x001064000800017f */
[----:B-1----:R-:W-:Y:S05]  /*6330*/  @!P0 NANOSLEEP.SYNCS 0x989680 ;  /* 0x009896800000895d */ /* 0x002fea0003900000 */
[----:B------:R-:W1:Y:S02]  /*6340*/  @!P0 SYNCS.PHASECHK.TRANS64 P0, [R7+URZ], R4 ;  /* 0x00000004070085a7 */ /* 0x000e64000800007f */
[----:B-1----:R-:W-:Y:S05]  /*6350*/  @!P0 BRA `(.L_x_120) ;  /* 0xfffffffc00f08947 */ /* 0x002fea000383ffff */
[----:B------:R-:W-:Y:S05]  /*6360*/  BRA `(.L_x_136) ;  /* 0xfffffff800b07947 */ /* 0x000fea000383ffff */
.L_x_121:
[----:B-1----:R1:W2:Y:S02]  /*6370*/  SYNCS.PHASECHK.TRANS64.TRYWAIT P0, [R6+URZ], R3 ;  /* 0x00000003060075a7 */ /* 0x0022a4000800017f */
[----:B--2---:R-:W-:Y:S05]  /*6380*/  @!P0 NANOSLEEP.SYNCS 0x989680 ;  /* 0x009896800000895d */ /* 0x004fea0003900000 */
[----:B------:R-:W2:Y:S02]  /*6390*/  @!P0 SYNCS.PHASECHK.TRANS64 P0, [R6+URZ], R3 ;  /* 0x00000003060085a7 */ /* 0x000ea4000800007f */
[----:B--2---:R-:W-:Y:S05]  /*63a0*/  @!P0 BRA `(.L_x_121) ;  /* 0xfffffffc00f08947 */ /* 0x004fea000383ffff */
[----:B------:R-:W-:Y:S05]  /*63b0*/  BRA `(.L_x_137) ;  /* 0xfffffff800b87947 */ /* 0x000fea000383ffff */
.L_x_138:
[----:B------:R-:W-:-:S00]  /*63c0*/  BRA `(.L_x_138) ;  /* 0xfffffffc00fc7947 */ /* 0x000fc0000383ffff */
[----:B------:R-:W-:-:S00]  /*63d0*/  NOP ;  /* 0x0000000000007918 */ /* 0x000fc00000000000 */
        /* <DEDUP_REMOVED lines=10> */
.L_x_139:


//--------------------- .nv.global.init           --------------------------
	.section	.nv.global.init,"aw",@progbits
.nv.global.init:
	.type		$str$22,@object
	.size		$str$22,($str$23 - $str$22)
$str$22:
        /*0000*/ 	.byte	0x6b, 0x5f, 0x74, 0x69, 0x6c, 0x65, 0x5f, 0x63, 0x6f, 0x75, 0x6e, 0x74, 0x20, 0x3e, 0x3d, 0x20
        /*0010*/ 	.byte	0x31, 0x00
	.type		$str$23,@object
	.size		$str$23,(__unnamed_1 - $str$23)
$str$23:
        /*0012*/ 	.byte	0x2f, 0x74, 0x6d, 0x70, 0x2f, 0x63, 0x75, 0x74, 0x6c, 0x61, 0x73, 0x73, 0x5f, 0x73, 0x77, 0x65
        /*0022*/ 	.byte	0x65, 0x70, 0x5f, 0x73, 0x72, 0x63, 0x2f, 0x69, 0x6e, 0x63, 0x6c, 0x75, 0x64, 0x65, 0x2f, 0x63
        /*0032*/ 	.byte	0x75, 0x74, 0x6c, 0x61, 0x73, 0x73, 0x2f, 0x67, 0x65, 0x6d, 0x6d, 0x2f, 0x63, 0x6f, 0x6c, 0x6c
        /*0042*/ 	.byte	0x65, 0x63, 0x74, 0x69, 0x76, 0x65, 0x2f, 0x73, 0x6d, 0x39, 0x30, 0x5f, 0x6d, 0x6d, 0x61, 0x5f
        /*0052*/ 	.byte	0x74, 0x6d, 0x61, 0x5f, 0x67, 0x6d, 0x6d, 0x61, 0x5f, 0x73, 0x73, 0x5f, 0x77, 0x61, 0x72, 0x70
        /*0062*/ 	.byte	0x73, 0x70, 0x65, 0x63, 0x69, 0x61, 0x6c, 0x69, 0x7a, 0x65, 0x64, 0x2e, 0x68, 0x70, 0x70, 0x00
	.type		__unnamed_1,@object
	.size		__unnamed_1,(.L_0 - __unnamed_1)
__unnamed_1:
        /*0072*/ 	.byte	0x76, 0x6f, 0x69, 0x64, 0x20, 0x63, 0x75, 0x74, 0x6c, 0x61, 0x73, 0x73, 0x3a, 0x3a, 0x67, 0x65
        /* <DEDUP_REMOVED lines=180> */
.L_0:


//--------------------- .nv.shared._ZN7cutlass13device_kernelINS_4gemm6kernel13GemmUniversalIN4cute5tupleIJiiiiEEENS1_10collective13CollectiveMmaINS1_34MainloopSm90TmaGmmaWarpSpecializedILi7ENS5_IJNS4_1CILi1EEESB_SB_EEENS1_32KernelTmaWarpSpecializedPingpongEEENS5_IJNSA_ILi64EEESF_NSA_ILi128EEEEEENS_10bfloat16_tENS5_IJSB_llEEESI_NS5_IJlSB_lEEENS4_8TiledMMAINS4_8MMA_AtomIJNS4_4SM904GMMA27MMA_64x64x16_F32BF16BF16_SSILNSO_5MajorE1ELSQ_0ELNSO_7ScaleInE1ELSR_1EEEEEENS4_6LayoutISC_NS5_IJNSA_ILi0EEESV_SV_EEEEENS5_IJNS4_10UnderscoreESY_SY_EEEEENS4_13SM90_TMA_LOADENS4_14ComposedLayoutINS4_7SwizzleILi3ELi4ELi3EEENS4_18smem_ptr_flag_bitsILi16EEENSU_INS5_IJSF_NSA_ILi8EEEEEENS5_IJSB_SF_EEEEEEEvNS4_8identityES11_NS12_IS14_S16_NSU_INS5_IJS17_SF_EEENS5_IJSF_SB_EEEEEEEvS1C_EENS_8epilogue10collective6detail29Sm90TmaWarpSpecializedAdapterINS1J_15DefaultEpilogueISI_SK_SK_NS1I_6thread17LinearCombinationISI_Li1EffLNS1N_9ScaleType4KindE0ELNS_15FloatRoundStyleE2ESI_EENS1_15EpilogueDefaultEEEEEvvEEEEvNT_6ParamsE --------------------------
	.section	.nv.shared._ZN7cutlass13device_kernelINS_4gemm6kernel13GemmUniversalIN4cute5tupleIJiiiiEEENS1_10collective13CollectiveMmaINS1_34MainloopSm90TmaGmmaWarpSpecializedILi7ENS5_IJNS4_1CILi1EEESB_SB_EEENS1_32KernelTmaWarpSpecializedPingpongEEENS5_IJNSA_ILi64EEESF_NSA_ILi128EEEEEENS_10bfloat16_tENS5_IJSB_llEEESI_NS5_IJlSB_lEEENS4_8TiledMMAINS4_8MMA_AtomIJNS4_4SM904GMMA27MMA_64x64x16_F32BF16BF16_SSILNSO_5MajorE1ELSQ_0ELNSO_7ScaleInE1ELSR_1EEEEEENS4_6LayoutISC_NS5_IJNSA_ILi0EEESV_SV_EEEEENS5_IJNS4_10UnderscoreESY_SY_EEEEENS4_13SM90_TMA_LOADENS4_14ComposedLayoutINS4_7SwizzleILi3ELi4ELi3EEENS4_18smem_ptr_flag_bitsILi16EEENSU_INS5_IJSF_NSA_ILi8EEEEEENS5_IJSB_SF_EEEEEEEvNS4_8identityES11_NS12_IS14_S16_NSU_INS5_IJS17_SF_EEENS5_IJSF_SB_EEEEEEEvS1C_EENS_8epilogue10collective6detail29Sm90TmaWarpSpecializedAdapterINS1J_15DefaultEpilogueISI_SK_SK_NS1I_6thread17LinearCombinationISI_Li1EffLNS1N_9ScaleType4KindE0ELNS_15FloatRoundStyleE2ESI_EENS1_15EpilogueDefaultEEEEEvvEEEEvNT_6ParamsE,"aw",@nobits
	.sectionflags	@""
	.align	16
	.zero		1024


//--------------------- .nv.shared.reserved.0     --------------------------
	.section	.nv.shared.reserved.0,"aw",@nobits
	.weak		__nv_reservedSMEM_offset_0_alias
	.size		__nv_reservedSMEM_offset_0_alias, 0, 0
	.other		__nv_reservedSMEM_offset_0_alias,@"STO_CUDA_RESERVED_SHARED STV_DEFAULT"
__nv_reservedSMEM_offset_0_alias:
	.zero		0


//--------------------- .nv.global                --------------------------
	.section	.nv.global,"aw",@nobits
.nv.global:
	.type		_ZN40_INTERNAL_c1296146_4_k_cu_e57255e8_172324cute1_E,@object
	.size		_ZN40_INTERNAL_c1296146_4_k_cu_e57255e8_172324cute1_E,(_ZN40_INTERNAL_c1296146_4_k_cu_e57255e8_172324cuda3std3__45__cpo6cbeginE - _ZN40_INTERNAL_c1296146_4_k_cu_e57255e8_172324cute1_E)
_ZN40_INTERNAL_c1296146_4_k_cu_e57255e8_172324cute1_E:
	.zero		1
	.type		_ZN40_INTERNAL_c1296146_4_k_cu_e57255e8_172324cuda3std3__45__cpo6cbeginE,@object
	.size		_ZN40_INTERNAL_c1296146_4_k_cu_e57255e8_172324cuda3std3__45__cpo6cbeginE,(_ZN40_INTERNAL_c1296146_4_k_cu_e57255e8_172324cuda3std3__48in_placeE - _ZN40_INTERNAL_c1296146_4_k_cu_e57255e8_172324cuda3std3__45__cpo6cbeginE)
_ZN40_INTERNAL_c1296146_4_k_cu_e57255e8_172324cuda3std3__45__cpo6cbeginE:
	.zero		1
	.type		_ZN40_INTERNAL_c1296146_4_k_cu_e57255e8_172324cuda3std3__48in_placeE,@object
	.size		_ZN40_INTERNAL_c1296146_4_k_cu_e57255e8_172324cuda3std3__48in_placeE,(_ZN40_INTERNAL_c1296146_4_k_cu_e57255e8_172324cuda3std6ranges3__45__cpo9iter_moveE - _ZN40_INTERNAL_c1296146_4_k_cu_e57255e8_172324cuda3std3__48in_placeE)
_ZN40_INTERNAL_c1296146_4_k_cu_e57255e8_172324cuda3std3__48in_placeE:
	.zero		1
	.type		_ZN40_INTERNAL_c1296146_4_k_cu_e57255e8_172324cuda3std6ranges3__45__cpo9iter_moveE,@object
	.size		_ZN40_INTERNAL_c1296146_4_k_cu_e57255e8_172324cuda3std6ranges3__45__cpo9iter_moveE,(_ZN40_INTERNAL_c1296146_4_k_cu_e57255e8_172324cuda3std3__45__cpo5beginE - _ZN40_INTERNAL_c1296146_4_k_cu_e57255e8_172324cuda3std6ranges3__45__cpo9iter_moveE)
_ZN40_INTERNAL_c1296146_4_k_cu_e57255e8_172324cuda3std6ranges3__45__cpo9iter_moveE:
	.zero		1
	.type		_ZN40_INTERNAL_c1296146_4_k_cu_e57255e8_172324cuda3std3__45__cpo5beginE,@object
	.size		_ZN40_INTERNAL_c1296146_4_k_cu_e57255e8_172324cuda3std3__45__cpo5beginE,(_ZN40_INTERNAL_c1296146_4_k_cu_e57255e8_172324cuda3std3__442_GLOBAL__N__c1296146_4_k_cu_e57255e8_172326ignoreE - _ZN40_INTERNAL_c1296146_4_k_cu_e57255e8_172324cuda3std3__45__cpo5beginE)
_ZN40_INTERNAL_c1296146_4_k_cu_e57255e8_172324cuda3std3__45__cpo5beginE:
	.zero		1
	.type		_ZN40_INTERNAL_c1296146_4_k_cu_e57255e8_172324cuda3std3__442_GLOBAL__N__c1296146_4_k_cu_e57255e8_172326ignoreE,@object
	.size		_ZN40_INTERNAL_c1296146_4_k_cu_e57255e8_172324cuda3std3__442_GLOBAL__N__c1296146_4_k_cu_e57255e8_172326ignoreE,(_ZN40_INTERNAL_c1296146_4_k_cu_e57255e8_172324cute7productE - _ZN40_INTERNAL_c1296146_4_k_cu_e57255e8_172324cuda3std3__442_GLOBAL__N__c1296146_4_k_cu_e57255e8_172326ignoreE)
_ZN40_INTERNAL_c1296146_4_k_cu_e57255e8_172324cuda3std3__442_GLOBAL__N__c1296146_4_k_cu_e57255e8_172326ignoreE:
	.zero		1
	.type		_ZN40_INTERNAL_c1296146_4_k_cu_e57255e8_172324cute7productE,@object
	.size		_ZN40_INTERNAL_c1296146_4_k_cu_e57255e8_172324cute7productE,(_ZN40_INTERNAL_c1296146_4_k_cu_e57255e8_172324cuda3std3__45__cpo3endE - _ZN40_INTERNAL_c1296146_4_k_cu_e57255e8_172324cute7productE)
_ZN40_INTERNAL_c1296146_4_k_cu_e57255e8_172324cute7productE:
	.zero		1
	.type		_ZN40_INTERNAL_c1296146_4_k_cu_e57255e8_172324cuda3std3__45__cpo3endE,@object
	.size		_ZN40_INTERNAL_c1296146_4_k_cu_e57255e8_172324cuda3std3__45__cpo3endE,(_ZN40_INTERNAL_c1296146_4_k_cu_e57255e8_172324cuda3std3__419piecewise_constructE - _ZN40_INTERNAL_c1296146_4_k_cu_e57255e8_172324cuda3std3__45__cpo3endE)
_ZN40_INTERNAL_c1296146_4_k_cu_e57255e8_172324cuda3std3__45__cpo3endE:
	.zero		1
	.type		_ZN40_INTERNAL_c1296146_4_k_cu_e57255e8_172324cuda3std3__419piecewise_constructE,@object
	.size		_ZN40_INTERNAL_c1296146_4_k_cu_e57255e8_172324cuda3std3__419piecewise_constructE,(_ZN40_INTERNAL_c1296146_4_k_cu_e57255e8_172324cuda3std3__45__cpo4cendE - _ZN40_INTERNAL_c1296146_4_k_cu_e57255e8_172324cuda3std3__419piecewise_constructE)
_ZN40_INTERNAL_c1296146_4_k_cu_e57255e8_172324cuda3std3__419piecewise_constructE:
	.zero		1
	.type		_ZN40_INTERNAL_c1296146_4_k_cu_e57255e8_172324cuda3std3__45__cpo4cendE,@object
	.size		_ZN40_INTERNAL_c1296146_4_k_cu_e57255e8_172324cuda3std3__45__cpo4cendE,(_ZN40_INTERNAL_c1296146_4_k_cu_e57255e8_172324cuda3std6ranges3__45__cpo4swapE - _ZN40_INTERNAL_c1296146_4_k_cu_e57255e8_172324cuda3std3__45__cpo4cendE)
_ZN40_INTERNAL_c1296146_4_k_cu_e57255e8_172324cuda3std3__45__cpo4cendE:
	.zero		1
	.type		_ZN40_INTERNAL_c1296146_4_k_cu_e57255e8_172324cuda3std6ranges3__45__cpo4swapE,@object
	.size		_ZN40_INTERNAL_c1296146_4_k_cu_e57255e8_172324cuda3std6ranges3__45__cpo4swapE,(.L_8 - _ZN40_INTERNAL_c1296146_4_k_cu_e57255e8_172324cuda3std6ranges3__45__cpo4swapE)
_ZN40_INTERNAL_c1296146_4_k_cu_e57255e8_172324cuda3std6ranges3__45__cpo4swapE:
	.zero		1
.L_8:


//--------------------- .nv.constant0._ZN7cutlass13device_kernelINS_4gemm6kernel13GemmUniversalIN4cute5tupleIJiiiiEEENS1_10collective13CollectiveMmaINS1_34MainloopSm90TmaGmmaWarpSpecializedILi7ENS5_IJNS4_1CILi1EEESB_SB_EEENS1_32KernelTmaWarpSpecializedPingpongEEENS5_IJNSA_ILi64EEESF_NSA_ILi128EEEEEENS_10bfloat16_tENS5_IJSB_llEEESI_NS5_IJlSB_lEEENS4_8TiledMMAINS4_8MMA_AtomIJNS4_4SM904GMMA27MMA_64x64x16_F32BF16BF16_SSILNSO_5MajorE1ELSQ_0ELNSO_7ScaleInE1ELSR_1EEEEEENS4_6LayoutISC_NS5_IJNSA_ILi0EEESV_SV_EEEEENS5_IJNS4_10UnderscoreESY_SY_EEEEENS4_13SM90_TMA_LOADENS4_14ComposedLayoutINS4_7SwizzleILi3ELi4ELi3EEENS4_18smem_ptr_flag_bitsILi16EEENSU_INS5_IJSF_NSA_ILi8EEEEEENS5_IJSB_SF_EEEEEEEvNS4_8identityES11_NS12_IS14_S16_NSU_INS5_IJS17_SF_EEENS5_IJSF_SB_EEEEEEEvS1C_EENS_8epilogue10collective6detail29Sm90TmaWarpSpecializedAdapterINS1J_15DefaultEpilogueISI_SK_SK_NS1I_6thread17LinearCombinationISI_Li1EffLNS1N_9ScaleType4KindE0ELNS_15FloatRoundStyleE2ESI_EENS1_15EpilogueDefaultEEEEEvvEEEEvNT_6ParamsE --------------------------
	.section	.nv.constant0._ZN7cutlass13device_kernelINS_4gemm6kernel13GemmUniversalIN4cute5tupleIJiiiiEEENS1_10collective13CollectiveMmaINS1_34MainloopSm90TmaGmmaWarpSpecializedILi7ENS5_IJNS4_1CILi1EEESB_SB_EEENS1_32KernelTmaWarpSpecializedPingpongEEENS5_IJNSA_ILi64EEESF_NSA_ILi128EEEEEENS_10bfloat16_tENS5_IJSB_llEEESI_NS5_IJlSB_lEEENS4_8TiledMMAINS4_8MMA_AtomIJNS4_4SM904GMMA27MMA_64x64x16_F32BF16BF16_SSILNSO_5MajorE1ELSQ_0ELNSO_7ScaleInE1ELSR_1EEEEEENS4_6LayoutISC_NS5_IJNSA_ILi0EEESV_SV_EEEEENS5_IJNS4_10UnderscoreESY_SY_EEEEENS4_13SM90_TMA_LOADENS4_14ComposedLayoutINS4_7SwizzleILi3ELi4ELi3EEENS4_18smem_ptr_flag_bitsILi16EEENSU_INS5_IJSF_NSA_ILi8EEEEEENS5_IJSB_SF_EEEEEEEvNS4_8identityES11_NS12_IS14_S16_NSU_INS5_IJS17_SF_EEENS5_IJSF_SB_EEEEEEEvS1C_EENS_8epilogue10collective6detail29Sm90TmaWarpSpecializedAdapterINS1J_15DefaultEpilogueISI_SK_SK_NS1I_6thread17LinearCombinationISI_Li1EffLNS1N_9ScaleType4KindE0ELNS_15FloatRoundStyleE2ESI_EENS1_15EpilogueDefaultEEEEEvvEEEEvNT_6ParamsE,"a",@progbits
	.sectionflags	@""
	.align	4
.nv.constant0._ZN7cutlass13device_kernelINS_4gemm6kernel13GemmUniversalIN4cute5tupleIJiiiiEEENS1_10collective13CollectiveMmaINS1_34MainloopSm90TmaGmmaWarpSpecializedILi7ENS5_IJNS4_1CILi1EEESB_SB_EEENS1_32KernelTmaWarpSpecializedPingpongEEENS5_IJNSA_ILi64EEESF_NSA_ILi128EEEEEENS_10bfloat16_tENS5_IJSB_llEEESI_NS5_IJlSB_lEEENS4_8TiledMMAINS4_8MMA_AtomIJNS4_4SM904GMMA27MMA_64x64x16_F32BF16BF16_SSILNSO_5MajorE1ELSQ_0ELNSO_7ScaleInE1ELSR_1EEEEEENS4_6LayoutISC_NS5_IJNSA_ILi0EEESV_SV_EEEEENS5_IJNS4_10UnderscoreESY_SY_EEEEENS4_13SM90_TMA_LOADENS4_14ComposedLayoutINS4_7SwizzleILi3ELi4ELi3EEENS4_18smem_ptr_flag_bitsILi16EEENSU_INS5_IJSF_NSA_ILi8EEEEEENS5_IJSB_SF_EEEEEEEvNS4_8identityES11_NS12_IS14_S16_NSU_INS5_IJS17_SF_EEENS5_IJSF_SB_EEEEEEEvS1C_EENS_8epilogue10collective6detail29Sm90TmaWarpSpecializedAdapterINS1J_15DefaultEpilogueISI_SK_SK_NS1I_6thread17LinearCombinationISI_Li1EffLNS1N_9ScaleType4KindE0ELNS_15FloatRoundStyleE2ESI_EENS1_15EpilogueDefaultEEEEEvvEEEEvNT_6ParamsE:
	.zero		1664


//--------------------- SYMBOLS --------------------------

	.type		.nv.reservedSmem.offset0,@object
	.size		.nv.reservedSmem.offset0,0x4
	.type		__assertfail,@function
